//
// Generated by NVIDIA NVVM Compiler
//
// Compiler Build ID: CL-36424714
// Cuda compilation tools, release 13.0, V13.0.88
// Based on NVVM 20.0.0
//

.version 9.0
.target sm_100
.address_size 64

	// .globl	_Z13color_convertPfS_S_S_iii

.visible .entry _Z13color_convertPfS_S_S_iii(
	.param .u64 .ptr .align 1 _Z13color_convertPfS_S_S_iii_param_0,
	.param .u64 .ptr .align 1 _Z13color_convertPfS_S_S_iii_param_1,
	.param .u64 .ptr .align 1 _Z13color_convertPfS_S_S_iii_param_2,
	.param .u64 .ptr .align 1 _Z13color_convertPfS_S_S_iii_param_3,
	.param .u32 _Z13color_convertPfS_S_S_iii_param_4,
	.param .u32 _Z13color_convertPfS_S_S_iii_param_5,
	.param .u32 _Z13color_convertPfS_S_S_iii_param_6
)
{
	.reg .pred 	%p<10>;
	.reg .b32 	%r<16>;
	.reg .b32 	%f<68>;
	.reg .b64 	%rd<15>;
	.reg .b64 	%fd<22>;

	ld.param.u64 	%rd1, [_Z13color_convertPfS_S_S_iii_param_0];
	ld.param.u64 	%rd2, [_Z13color_convertPfS_S_S_iii_param_1];
	ld.param.u64 	%rd3, [_Z13color_convertPfS_S_S_iii_param_2];
	ld.param.u64 	%rd4, [_Z13color_convertPfS_S_S_iii_param_3];
	ld.param.u32 	%r3, [_Z13color_convertPfS_S_S_iii_param_4];
	ld.param.u32 	%r5, [_Z13color_convertPfS_S_S_iii_param_5];
	ld.param.u32 	%r4, [_Z13color_convertPfS_S_S_iii_param_6];
	mov.u32 	%r7, %tid.x;
	mov.u32 	%r8, %ctaid.x;
	mov.u32 	%r9, %ntid.x;
	mad.lo.s32 	%r1, %r8, %r9, %r7;
	mov.u32 	%r10, %tid.y;
	mov.u32 	%r11, %ctaid.y;
	mov.u32 	%r12, %ntid.y;
	mad.lo.s32 	%r13, %r11, %r12, %r10;
	setp.ge.s32 	%p1, %r1, %r3;
	setp.ge.s32 	%p2, %r13, %r5;
	or.pred  	%p3, %p1, %p2;
	@%p3 bra 	$L__BB0_2;
	cvta.to.global.u64 	%rd5, %rd1;
	cvta.to.global.u64 	%rd6, %rd2;
	cvta.to.global.u64 	%rd7, %rd3;
	cvta.to.global.u64 	%rd8, %rd4;
	mad.lo.s32 	%r14, %r3, %r13, %r1;
	mul.lo.s32 	%r15, %r4, %r14;
	mul.wide.s32 	%rd9, %r15, 4;
	add.s64 	%rd10, %rd5, %rd9;
	ld.global.f32 	%f1, [%rd10];
	ld.global.f32 	%f2, [%rd10+4];
	ld.global.f32 	%f3, [%rd10+8];
	max.f32 	%f4, %f2, %f3;
	div.rn.f32 	%f5, %f1, %f4;
	abs.f32 	%f6, %f5;
	setp.gt.f32 	%p4, %f6, 0f3F800000;
	rcp.approx.ftz.f32 	%f7, %f6;
	selp.f32 	%f8, %f7, %f6, %p4;
	mul.f32 	%f9, %f8, %f8;
	fma.rn.f32 	%f10, %f9, 0f3B2090AA, 0fBC6BE14F;
	fma.rn.f32 	%f11, %f10, %f9, 0f3D23397E;
	fma.rn.f32 	%f12, %f11, %f9, 0fBD948A7A;
	fma.rn.f32 	%f13, %f12, %f9, 0f3DD76B21;
	fma.rn.f32 	%f14, %f13, %f9, 0fBE111E88;
	fma.rn.f32 	%f15, %f14, %f9, 0f3E4CAF60;
	fma.rn.f32 	%f16, %f15, %f9, 0fBEAAAA27;
	mul.f32 	%f17, %f9, %f16;
	fma.rn.f32 	%f18, %f17, %f8, %f8;
	neg.f32 	%f19, %f18;
	fma.rn.f32 	%f20, 0f3F6EE581, 0f3FD774EB, %f19;
	selp.f32 	%f21, %f20, %f18, %p4;
	setp.num.f32 	%p5, %f6, %f6;
	copysign.f32 	%f22, %f5, %f21;
	selp.f32 	%f23, %f22, %f21, %p5;
	max.f32 	%f24, %f1, %f3;
	div.rn.f32 	%f25, %f2, %f24;
	abs.f32 	%f26, %f25;
	setp.gt.f32 	%p6, %f26, 0f3F800000;
	rcp.approx.ftz.f32 	%f27, %f26;
	selp.f32 	%f28, %f27, %f26, %p6;
	mul.f32 	%f29, %f28, %f28;
	fma.rn.f32 	%f30, %f29, 0f3B2090AA, 0fBC6BE14F;
	fma.rn.f32 	%f31, %f30, %f29, 0f3D23397E;
	fma.rn.f32 	%f32, %f31, %f29, 0fBD948A7A;
	fma.rn.f32 	%f33, %f32, %f29, 0f3DD76B21;
	fma.rn.f32 	%f34, %f33, %f29, 0fBE111E88;
	fma.rn.f32 	%f35, %f34, %f29, 0f3E4CAF60;
	fma.rn.f32 	%f36, %f35, %f29, 0fBEAAAA27;
	mul.f32 	%f37, %f29, %f36;
	fma.rn.f32 	%f38, %f37, %f28, %f28;
	neg.f32 	%f39, %f38;
	fma.rn.f32 	%f40, 0f3F6EE581, 0f3FD774EB, %f39;
	selp.f32 	%f41, %f40, %f38, %p6;
	setp.num.f32 	%p7, %f26, %f26;
	copysign.f32 	%f42, %f25, %f41;
	selp.f32 	%f43, %f42, %f41, %p7;
	max.f32 	%f44, %f1, %f2;
	div.rn.f32 	%f45, %f3, %f44;
	abs.f32 	%f46, %f45;
	setp.gt.f32 	%p8, %f46, 0f3F800000;
	rcp.approx.ftz.f32 	%f47, %f46;
	selp.f32 	%f48, %f47, %f46, %p8;
	mul.f32 	%f49, %f48, %f48;
	fma.rn.f32 	%f50, %f49, 0f3B2090AA, 0fBC6BE14F;
	fma.rn.f32 	%f51, %f50, %f49, 0f3D23397E;
	fma.rn.f32 	%f52, %f51, %f49, 0fBD948A7A;
	fma.rn.f32 	%f53, %f52, %f49, 0f3DD76B21;
	fma.rn.f32 	%f54, %f53, %f49, 0fBE111E88;
	fma.rn.f32 	%f55, %f54, %f49, 0f3E4CAF60;
	fma.rn.f32 	%f56, %f55, %f49, 0fBEAAAA27;
	mul.f32 	%f57, %f49, %f56;
	fma.rn.f32 	%f58, %f57, %f48, %f48;
	neg.f32 	%f59, %f58;
	fma.rn.f32 	%f60, 0f3F6EE581, 0f3FD774EB, %f59;
	selp.f32 	%f61, %f60, %f58, %p8;
	setp.num.f32 	%p9, %f46, %f46;
	copysign.f32 	%f62, %f45, %f61;
	selp.f32 	%f63, %f62, %f61, %p9;
	add.s64 	%rd11, %rd6, %rd9;
	st.global.f32 	[%rd11], %f23;
	st.global.f32 	[%rd11+4], %f43;
	st.global.f32 	[%rd11+8], %f63;
	cvt.f64.f32 	%fd1, %f23;
	cvt.f64.f32 	%fd2, %f43;
	mul.f64 	%fd3, %fd2, 0d3FE2C8B439581062;
	fma.rn.f64 	%fd4, %fd1, 0d3FD322D0E5604189, %fd3;
	cvt.f64.f32 	%fd5, %f63;
	fma.rn.f64 	%fd6, %fd5, 0d3FBD2F1A9FBE76C9, %fd4;
	cvt.rn.f32.f64 	%f64, %fd6;
	mul.wide.s32 	%rd12, %r14, 4;
	add.s64 	%rd13, %rd7, %rd12;
	st.global.f32 	[%rd13], %f64;
	cvt.f64.f32 	%fd7, %f1;
	cvt.f64.f32 	%fd8, %f2;
	mul.f64 	%fd9, %fd8, 0d406011B22D0E5604;
	fma.rn.f64 	%fd10, %fd7, 0d40505EC8B4395810, %fd9;
	cvt.f64.f32 	%fd11, %f3;
	fma.rn.f64 	%fd12, %fd11, 0d4038F74BC6A7EF9E, %fd10;
	add.f64 	%fd13, %fd12, 0d4030000000000000;
	cvt.rn.f32.f64 	%f65, %fd13;
	mul.f64 	%fd14, %fd8, 0dC0528CFDF3B645A2;
	fma.rn.f64 	%fd15, %fd7, 0dC042E604189374BC, %fd14;
	fma.rn.f64 	%fd16, %fd11, 0d405C000000000000, %fd15;
	add.f64 	%fd17, %fd16, 0d4060000000000000;
	cvt.rn.f32.f64 	%f66, %fd17;
	mul.f64 	%fd18, %fd8, 0dC057724DD2F1A9FC;
	fma.rn.f64 	%fd19, %fd7, 0d405C000000000000, %fd18;
	fma.rn.f64 	%fd20, %fd11, 0dC03236C8B4395810, %fd19;
	add.f64 	%fd21, %fd20, 0d4060000000000000;
	cvt.rn.f32.f64 	%f67, %fd21;
	add.s64 	%rd14, %rd8, %rd9;
	st.global.f32 	[%rd14], %f65;
	st.global.f32 	[%rd14+4], %f66;
	st.global.f32 	[%rd14+8], %f67;
$L__BB0_2:
	ret;

}
	// .globl	_Z21convert_rgb_invariantPfS_iii
.visible .entry _Z21convert_rgb_invariantPfS_iii(
	.param .u64 .ptr .align 1 _Z21convert_rgb_invariantPfS_iii_param_0,
	.param .u64 .ptr .align 1 _Z21convert_rgb_invariantPfS_iii_param_1,
	.param .u32 _Z21convert_rgb_invariantPfS_iii_param_2,
	.param .u32 _Z21convert_rgb_invariantPfS_iii_param_3,
	.param .u32 _Z21convert_rgb_invariantPfS_iii_param_4
)
{
	.reg .pred 	%p<10>;
	.reg .b32 	%r<16>;
	.reg .b32 	%f<64>;
	.reg .b64 	%rd<8>;

	ld.param.u64 	%rd1, [_Z21convert_rgb_invariantPfS_iii_param_0];
	ld.param.u64 	%rd2, [_Z21convert_rgb_invariantPfS_iii_param_1];
	ld.param.u32 	%r3, [_Z21convert_rgb_invariantPfS_iii_param_2];
	ld.param.u32 	%r5, [_Z21convert_rgb_invariantPfS_iii_param_3];
	ld.param.u32 	%r4, [_Z21convert_rgb_invariantPfS_iii_param_4];
	mov.u32 	%r7, %tid.x;
	mov.u32 	%r8, %ctaid.x;
	mov.u32 	%r9, %ntid.x;
	mad.lo.s32 	%r1, %r8, %r9, %r7;
	mov.u32 	%r10, %tid.y;
	mov.u32 	%r11, %ctaid.y;
	mov.u32 	%r12, %ntid.y;
	mad.lo.s32 	%r13, %r11, %r12, %r10;
	setp.ge.s32 	%p1, %r1, %r3;
	setp.ge.s32 	%p2, %r13, %r5;
	or.pred  	%p3, %p1, %p2;
	@%p3 bra 	$L__BB1_2;
	cvta.to.global.u64 	%rd3, %rd1;
	cvta.to.global.u64 	%rd4, %rd2;
	mad.lo.s32 	%r14, %r3, %r13, %r1;
	mul.lo.s32 	%r15, %r4, %r14;
	mul.wide.s32 	%rd5, %r15, 4;
	add.s64 	%rd6, %rd3, %rd5;
	ld.global.f32 	%f1, [%rd6];
	ld.global.f32 	%f2, [%rd6+4];
	ld.global.f32 	%f3, [%rd6+8];
	max.f32 	%f4, %f2, %f3;
	div.rn.f32 	%f5, %f1, %f4;
	abs.f32 	%f6, %f5;
	setp.gt.f32 	%p4, %f6, 0f3F800000;
	rcp.approx.ftz.f32 	%f7, %f6;
	selp.f32 	%f8, %f7, %f6, %p4;
	mul.f32 	%f9, %f8, %f8;
	fma.rn.f32 	%f10, %f9, 0f3B2090AA, 0fBC6BE14F;
	fma.rn.f32 	%f11, %f10, %f9, 0f3D23397E;
	fma.rn.f32 	%f12, %f11, %f9, 0fBD948A7A;
	fma.rn.f32 	%f13, %f12, %f9, 0f3DD76B21;
	fma.rn.f32 	%f14, %f13, %f9, 0fBE111E88;
	fma.rn.f32 	%f15, %f14, %f9, 0f3E4CAF60;
	fma.rn.f32 	%f16, %f15, %f9, 0fBEAAAA27;
	mul.f32 	%f17, %f9, %f16;
	fma.rn.f32 	%f18, %f17, %f8, %f8;
	neg.f32 	%f19, %f18;
	fma.rn.f32 	%f20, 0f3F6EE581, 0f3FD774EB, %f19;
	selp.f32 	%f21, %f20, %f18, %p4;
	setp.num.f32 	%p5, %f6, %f6;
	copysign.f32 	%f22, %f5, %f21;
	selp.f32 	%f23, %f22, %f21, %p5;
	max.f32 	%f24, %f1, %f3;
	div.rn.f32 	%f25, %f2, %f24;
	abs.f32 	%f26, %f25;
	setp.gt.f32 	%p6, %f26, 0f3F800000;
	rcp.approx.ftz.f32 	%f27, %f26;
	selp.f32 	%f28, %f27, %f26, %p6;
	mul.f32 	%f29, %f28, %f28;
	fma.rn.f32 	%f30, %f29, 0f3B2090AA, 0fBC6BE14F;
	fma.rn.f32 	%f31, %f30, %f29, 0f3D23397E;
	fma.rn.f32 	%f32, %f31, %f29, 0fBD948A7A;
	fma.rn.f32 	%f33, %f32, %f29, 0f3DD76B21;
	fma.rn.f32 	%f34, %f33, %f29, 0fBE111E88;
	fma.rn.f32 	%f35, %f34, %f29, 0f3E4CAF60;
	fma.rn.f32 	%f36, %f35, %f29, 0fBEAAAA27;
	mul.f32 	%f37, %f29, %f36;
	fma.rn.f32 	%f38, %f37, %f28, %f28;
	neg.f32 	%f39, %f38;
	fma.rn.f32 	%f40, 0f3F6EE581, 0f3FD774EB, %f39;
	selp.f32 	%f41, %f40, %f38, %p6;
	setp.num.f32 	%p7, %f26, %f26;
	copysign.f32 	%f42, %f25, %f41;
	selp.f32 	%f43, %f42, %f41, %p7;
	max.f32 	%f44, %f1, %f2;
	div.rn.f32 	%f45, %f3, %f44;
	abs.f32 	%f46, %f45;
	setp.gt.f32 	%p8, %f46, 0f3F800000;
	rcp.approx.ftz.f32 	%f47, %f46;
	selp.f32 	%f48, %f47, %f46, %p8;
	mul.f32 	%f49, %f48, %f48;
	fma.rn.f32 	%f50, %f49, 0f3B2090AA, 0fBC6BE14F;
	fma.rn.f32 	%f51, %f50, %f49, 0f3D23397E;
	fma.rn.f32 	%f52, %f51, %f49, 0fBD948A7A;
	fma.rn.f32 	%f53, %f52, %f49, 0f3DD76B21;
	fma.rn.f32 	%f54, %f53, %f49, 0fBE111E88;
	fma.rn.f32 	%f55, %f54, %f49, 0f3E4CAF60;
	fma.rn.f32 	%f56, %f55, %f49, 0fBEAAAA27;
	mul.f32 	%f57, %f49, %f56;
	fma.rn.f32 	%f58, %f57, %f48, %f48;
	neg.f32 	%f59, %f58;
	fma.rn.f32 	%f60, 0f3F6EE581, 0f3FD774EB, %f59;
	selp.f32 	%f61, %f60, %f58, %p8;
	setp.num.f32 	%p9, %f46, %f46;
	copysign.f32 	%f62, %f45, %f61;
	selp.f32 	%f63, %f62, %f61, %p9;
	add.s64 	%rd7, %rd4, %rd5;
	st.global.f32 	[%rd7], %f23;
	st.global.f32 	[%rd7+4], %f43;
	st.global.f32 	[%rd7+8], %f63;
$L__BB1_2:
	ret;

}
	// .globl	_Z15convert_rgb_yuvPfS_iii
.visible .entry _Z15convert_rgb_yuvPfS_iii(
	.param .u64 .ptr .align 1 _Z15convert_rgb_yuvPfS_iii_param_0,
	.param .u64 .ptr .align 1 _Z15convert_rgb_yuvPfS_iii_param_1,
	.param .u32 _Z15convert_rgb_yuvPfS_iii_param_2,
	.param .u32 _Z15convert_rgb_yuvPfS_iii_param_3,
	.param .u32 _Z15convert_rgb_yuvPfS_iii_param_4
)
{
	.reg .pred 	%p<4>;
	.reg .b32 	%r<16>;
	.reg .b32 	%f<7>;
	.reg .b64 	%rd<8>;
	.reg .b64 	%fd<16>;

	ld.param.u64 	%rd1, [_Z15convert_rgb_yuvPfS_iii_param_0];
	ld.param.u64 	%rd2, [_Z15convert_rgb_yuvPfS_iii_param_1];
	ld.param.u32 	%r3, [_Z15convert_rgb_yuvPfS_iii_param_2];
	ld.param.u32 	%r5, [_Z15convert_rgb_yuvPfS_iii_param_3];
	ld.param.u32 	%r4, [_Z15convert_rgb_yuvPfS_iii_param_4];
	mov.u32 	%r7, %tid.x;
	mov.u32 	%r8, %ctaid.x;
	mov.u32 	%r9, %ntid.x;
	mad.lo.s32 	%r1, %r8, %r9, %r7;
	mov.u32 	%r10, %tid.y;
	mov.u32 	%r11, %ctaid.y;
	mov.u32 	%r12, %ntid.y;
	mad.lo.s32 	%r13, %r11, %r12, %r10;
	setp.ge.s32 	%p1, %r1, %r3;
	setp.ge.s32 	%p2, %r13, %r5;
	or.pred  	%p3, %p1, %p2;
	@%p3 bra 	$L__BB2_2;
	cvta.to.global.u64 	%rd3, %rd1;
	cvta.to.global.u64 	%rd4, %rd2;
	mad.lo.s32 	%r14, %r3, %r13, %r1;
	mul.lo.s32 	%r15, %r4, %r14;
	mul.wide.s32 	%rd5, %r15, 4;
	add.s64 	%rd6, %rd3, %rd5;
	ld.global.f32 	%f1, [%rd6];
	ld.global.f32 	%f2, [%rd6+4];
	ld.global.f32 	%f3, [%rd6+8];
	cvt.f64.f32 	%fd1, %f1;
	cvt.f64.f32 	%fd2, %f2;
	mul.f64 	%fd3, %fd2, 0d3FE020C49BA5E354;
	fma.rn.f64 	%fd4, %fd1, 0d3FD072B020C49BA6, %fd3;
	cvt.f64.f32 	%fd5, %f3;
	fma.rn.f64 	%fd6, %fd5, 0d3FB916872B020C4A, %fd4;
	add.f64 	%fd7, %fd6, 0d4030000000000000;
	cvt.rn.f32.f64 	%f4, %fd7;
	mul.f64 	%fd8, %fd2, 0dBFD29FBE76C8B439;
	fma.rn.f64 	%fd9, %fd1, 0dBFC2F1A9FBE76C8B, %fd8;
	fma.rn.f64 	%fd10, %fd5, 0d3FDC189374BC6A7F, %fd9;
	add.f64 	%fd11, %fd10, 0d4060000000000000;
	cvt.rn.f32.f64 	%f5, %fd11;
	mul.f64 	%fd12, %fd2, 0dBFD78D4FDF3B645A;
	fma.rn.f64 	%fd13, %fd1, 0d3FDC189374BC6A7F, %fd12;
	fma.rn.f64 	%fd14, %fd5, 0dBFB22D0E56041893, %fd13;
	add.f64 	%fd15, %fd14, 0d4060000000000000;
	cvt.rn.f32.f64 	%f6, %fd15;
	add.s64 	%rd7, %rd4, %rd5;
	st.global.f32 	[%rd7], %f4;
	st.global.f32 	[%rd7+4], %f5;
	st.global.f32 	[%rd7+8], %f6;
$L__BB2_2:
	ret;

}


// ===== COMPILED SASS (sm_100) =====

	.target	sm_100

	.elftype	@"ET_EXEC"


//--------------------- .note.nv.tkinfo           --------------------------
	.section	.note.nv.tkinfo,"",@"SHT_NOTE"
	.sectionflags	@"SHF_NOTE_NV_TKINFO"
	.tkinfo
        /*0018*/ 	.word	0x00000002
        /*0030*/ 	.string	""
        /*0030*/ 	.string	"ptxas"
        /*0030*/ 	.string	"Cuda compilation tools, release 13.0, V13.0.88"
        /*0030*/ 	.string	"Build cuda_13.0.r13.0/compiler.36424714_0"
        /*0030*/ 	.string	"-arch sm_100 -m 64 "



//--------------------- .note.nv.cuinfo           --------------------------
	.section	.note.nv.cuinfo,"",@"SHT_NOTE"
	.sectionflags	@"SHF_NOTE_NV_CUINFO"
        /*0018*/ 	.short	0x0002
        /*001a*/ 	.short	0x0064
        /*001c*/ 	.short	0x0082
	.zero		2


//--------------------- .nv.info                  --------------------------
	.section	.nv.info,"",@"SHT_CUDA_INFO"
	.align	4


	//----- nvinfo : EIATTR_REGCOUNT
	.align		4
        /*0000*/ 	.byte	0x04, 0x2f
        /*0002*/ 	.short	(.L_1 - .L_0)
	.align		4
.L_0:
        /*0004*/ 	.word	index@(_Z13color_convertPfS_S_S_iii)
        /*0008*/ 	.word	0x00000018


	//----- nvinfo : EIATTR_FRAME_SIZE
	.align		4
.L_1:
        /*000c*/ 	.byte	0x04, 0x11
        /*000e*/ 	.short	(.L_3 - .L_2)
	.align		4
.L_2:
        /*0010*/ 	.word	index@($__internal_1_$__cuda_sm3x_div_rn_noftz_f32_slowpath)
        /*0014*/ 	.word	0x00000000


	//----- nvinfo : EIATTR_FRAME_SIZE
	.align		4
.L_3:
        /*0018*/ 	.byte	0x04, 0x11
        /*001a*/ 	.short	(.L_5 - .L_4)
	.align		4
.L_4:
        /*001c*/ 	.word	index@(_Z13color_convertPfS_S_S_iii)
        /*0020*/ 	.word	0x00000000


	//----- nvinfo : EIATTR_REGCOUNT
	.align		4
.L_5:
        /*0024*/ 	.byte	0x04, 0x2f
        /*0026*/ 	.short	(.L_7 - .L_6)
	.align		4
.L_6:
        /*0028*/ 	.word	index@(_Z21convert_rgb_invariantPfS_iii)
        /*002c*/ 	.word	0x00000013


	//----- nvinfo : EIATTR_FRAME_SIZE
	.align		4
.L_7:
        /*0030*/ 	.byte	0x04, 0x11
        /*0032*/ 	.short	(.L_9 - .L_8)
	.align		4
.L_8:
        /*0034*/ 	.word	index@($__internal_0_$__cuda_sm3x_div_rn_noftz_f32_slowpath)
        /*0038*/ 	.word	0x00000000


	//----- nvinfo : EIATTR_FRAME_SIZE
	.align		4
.L_9:
        /*003c*/ 	.byte	0x04, 0x11
        /*003e*/ 	.short	(.L_11 - .L_10)
	.align		4
.L_10:
        /*0040*/ 	.word	index@(_Z21convert_rgb_invariantPfS_iii)
        /*0044*/ 	.word	0x00000000


	//----- nvinfo : EIATTR_REGCOUNT
	.align		4
.L_11:
        /*0048*/ 	.byte	0x04, 0x2f
        /*004a*/ 	.short	(.L_13 - .L_12)
	.align		4
.L_12:
        /*004c*/ 	.word	index@(_Z15convert_rgb_yuvPfS_iii)
        /*0050*/ 	.word	0x00000010


	//----- nvinfo : EIATTR_FRAME_SIZE
	.align		4
.L_13:
        /*0054*/ 	.byte	0x04, 0x11
        /*0056*/ 	.short	(.L_15 - .L_14)
	.align		4
.L_14:
        /*0058*/ 	.word	index@(_Z15convert_rgb_yuvPfS_iii)
        /*005c*/ 	.word	0x00000000


	//----- nvinfo : EIATTR_MIN_STACK_SIZE
	.align		4
.L_15:
        /*0060*/ 	.byte	0x04, 0x12
        /*0062*/ 	.short	(.L_17 - .L_16)
	.align		4
.L_16:
        /*0064*/ 	.word	index@(_Z15convert_rgb_yuvPfS_iii)
        /*0068*/ 	.word	0x00000000


	//----- nvinfo : EIATTR_MIN_STACK_SIZE
	.align		4
.L_17:
        /*006c*/ 	.byte	0x04, 0x12
        /*006e*/ 	.short	(.L_19 - .L_18)
	.align		4
.L_18:
        /*0070*/ 	.word	index@(_Z21convert_rgb_invariantPfS_iii)
        /*0074*/ 	.word	0x00000000


	//----- nvinfo : EIATTR_MIN_STACK_SIZE
	.align		4
.L_19:
        /*0078*/ 	.byte	0x04, 0x12
        /*007a*/ 	.short	(.L_21 - .L_20)
	.align		4
.L_20:
        /*007c*/ 	.word	index@(_Z13color_convertPfS_S_S_iii)
        /*0080*/ 	.word	0x00000000
.L_21:


//--------------------- .nv.compat                --------------------------
	.section	.nv.compat,"",@"SHT_CUDA_COMPAT_INFO"
	.align	4
        /*0000*/ 	.byte	0x02, 0x09, 0x00, 0x00, 0x02, 0x02, 0x01, 0x00, 0x02, 0x05, 0x05, 0x00, 0x03, 0x07, 0x01, 0x01
        /*0010*/ 	.byte	0x02, 0x03, 0x00, 0x00, 0x02, 0x06, 0x01, 0x00, 0x04, 0x0b, 0x08, 0x00, 0x01, 0x00, 0x00, 0x00
        /*0020*/ 	.byte	0x00, 0x00, 0x00, 0x00


//--------------------- .nv.info._Z15convert_rgb_yuvPfS_iii --------------------------
	.section	.nv.info._Z15convert_rgb_yuvPfS_iii,"",@"SHT_CUDA_INFO"
	.sectionflags	@""
	.align	4


	//----- nvinfo : EIATTR_CUDA_API_VERSION
	.align		4
        /*0000*/ 	.byte	0x04, 0x37
        /*0002*/ 	.short	(.L_23 - .L_22)
.L_22:
        /*0004*/ 	.word	0x00000082


	//----- nvinfo : EIATTR_KPARAM_INFO
	.align		4
.L_23:
        /*0008*/ 	.byte	0x04, 0x17
        /*000a*/ 	.short	(.L_25 - .L_24)
.L_24:
        /*000c*/ 	.word	0x00000000
        /*0010*/ 	.short	0x0004
        /*0012*/ 	.short	0x0018
        /*0014*/ 	.byte	0x00, 0xf0, 0x11, 0x00


	//----- nvinfo : EIATTR_KPARAM_INFO
	.align		4
.L_25:
        /*0018*/ 	.byte	0x04, 0x17
        /*001a*/ 	.short	(.L_27 - .L_26)
.L_26:
        /*001c*/ 	.word	0x00000000
        /*0020*/ 	.short	0x0003
        /*0022*/ 	.short	0x0014
        /*0024*/ 	.byte	0x00, 0xf0, 0x11, 0x00


	//----- nvinfo : EIATTR_KPARAM_INFO
	.align		4
.L_27:
        /*0028*/ 	.byte	0x04, 0x17
        /*002a*/ 	.short	(.L_29 - .L_28)
.L_28:
        /*002c*/ 	.word	0x00000000
        /*0030*/ 	.short	0x0002
        /*0032*/ 	.short	0x0010
        /*0034*/ 	.byte	0x00, 0xf0, 0x11, 0x00


	//----- nvinfo : EIATTR_KPARAM_INFO
	.align		4
.L_29:
        /*0038*/ 	.byte	0x04, 0x17
        /*003a*/ 	.short	(.L_31 - .L_30)
.L_30:
        /*003c*/ 	.word	0x00000000
        /*0040*/ 	.short	0x0001
        /*0042*/ 	.short	0x0008
        /*0044*/ 	.byte	0x00, 0xf5, 0x21, 0x00


	//----- nvinfo : EIATTR_KPARAM_INFO
	.align		4
.L_31:
        /*0048*/ 	.byte	0x04, 0x17
        /*004a*/ 	.short	(.L_33 - .L_32)
.L_32:
        /*004c*/ 	.word	0x00000000
        /*0050*/ 	.short	0x0000
        /*0052*/ 	.short	0x0000
        /*0054*/ 	.byte	0x00, 0xf5, 0x21, 0x00


	//----- nvinfo : EIATTR_SPARSE_MMA_MASK
	.align		4
.L_33:
        /*0058*/ 	.byte	0x03, 0x50
        /*005a*/ 	.short	0x0000


	//----- nvinfo : EIATTR_MAXREG_COUNT
	.align		4
        /*005c*/ 	.byte	0x03, 0x1b
        /*005e*/ 	.short	0x00ff


	//----- nvinfo : EIATTR_MERCURY_ISA_VERSION
	.align		4
        /*0060*/ 	.byte	0x03, 0x5f
        /*0062*/ 	.short	0x0101


	//----- nvinfo : EIATTR_VRC_CTA_INIT_COUNT
	.align		4
        /*0064*/ 	.byte	0x02, 0x4a
	.zero		1
	.zero		1


	//----- nvinfo : EIATTR_EXIT_INSTR_OFFSETS
	.align		4
        /*0068*/ 	.byte	0x04, 0x1c
        /*006a*/ 	.short	(.L_35 - .L_34)


	//   ....[0]....
.L_34:
        /*006c*/ 	.word	0x000000c0


	//   ....[1]....
        /*0070*/ 	.word	0x000003d0


	//----- nvinfo : EIATTR_CBANK_PARAM_SIZE
	.align		4
.L_35:
        /*0074*/ 	.byte	0x03, 0x19
        /*0076*/ 	.short	0x001c


	//----- nvinfo : EIATTR_PARAM_CBANK
	.align		4
        /*0078*/ 	.byte	0x04, 0x0a
        /*007a*/ 	.short	(.L_37 - .L_36)
	.align		4
.L_36:
        /*007c*/ 	.word	index@(.nv.constant0._Z15convert_rgb_yuvPfS_iii)
        /*0080*/ 	.short	0x0380
        /*0082*/ 	.short	0x001c


	//----- nvinfo : EIATTR_SW_WAR
	.align		4
.L_37:
        /*0084*/ 	.byte	0x04, 0x36
        /*0086*/ 	.short	(.L_39 - .L_38)
.L_38:
        /*0088*/ 	.word	0x00000008
.L_39:


//--------------------- .nv.info._Z21convert_rgb_invariantPfS_iii --------------------------
	.section	.nv.info._Z21convert_rgb_invariantPfS_iii,"",@"SHT_CUDA_INFO"
	.sectionflags	@""
	.align	4


	//----- nvinfo : EIATTR_CUDA_API_VERSION
	.align		4
        /*0000*/ 	.byte	0x04, 0x37
        /*0002*/ 	.short	(.L_41 - .L_40)
.L_40:
        /*0004*/ 	.word	0x00000082


	//----- nvinfo : EIATTR_KPARAM_INFO
	.align		4
.L_41:
        /*0008*/ 	.byte	0x04, 0x17
        /*000a*/ 	.short	(.L_43 - .L_42)
.L_42:
        /*000c*/ 	.word	0x00000000
        /*0010*/ 	.short	0x0004
        /*0012*/ 	.short	0x0018
        /*0014*/ 	.byte	0x00, 0xf0, 0x11, 0x00


	//----- nvinfo : EIATTR_KPARAM_INFO
	.align		4
.L_43:
        /*0018*/ 	.byte	0x04, 0x17
        /*001a*/ 	.short	(.L_45 - .L_44)
.L_44:
        /*001c*/ 	.word	0x00000000
        /*0020*/ 	.short	0x0003
        /*0022*/ 	.short	0x0014
        /*0024*/ 	.byte	0x00, 0xf0, 0x11, 0x00


	//----- nvinfo : EIATTR_KPARAM_INFO
	.align		4
.L_45:
        /*0028*/ 	.byte	0x04, 0x17
        /*002a*/ 	.short	(.L_47 - .L_46)
.L_46:
        /*002c*/ 	.word	0x00000000
        /*0030*/ 	.short	0x0002
        /*0032*/ 	.short	0x0010
        /*0034*/ 	.byte	0x00, 0xf0, 0x11, 0x00


	//----- nvinfo : EIATTR_KPARAM_INFO
	.align		4
.L_47:
        /*0038*/ 	.byte	0x04, 0x17
        /*003a*/ 	.short	(.L_49 - .L_48)
.L_48:
        /*003c*/ 	.word	0x00000000
        /*0040*/ 	.short	0x0001
        /*0042*/ 	.short	0x0008
        /*0044*/ 	.byte	0x00, 0xf5, 0x21, 0x00


	//----- nvinfo : EIATTR_KPARAM_INFO
	.align		4
.L_49:
        /*0048*/ 	.byte	0x04, 0x17
        /*004a*/ 	.short	(.L_51 - .L_50)
.L_50:
        /*004c*/ 	.word	0x00000000
        /*0050*/ 	.short	0x0000
        /*0052*/ 	.short	0x0000
        /*0054*/ 	.byte	0x00, 0xf5, 0x21, 0x00


	//----- nvinfo : EIATTR_SPARSE_MMA_MASK
	.align		4
.L_51:
        /*0058*/ 	.byte	0x03, 0x50
        /*005a*/ 	.short	0x0000


	//----- nvinfo : EIATTR_MAXREG_COUNT
	.align		4
        /*005c*/ 	.byte	0x03, 0x1b
        /*005e*/ 	.short	0x00ff


	//----- nvinfo : EIATTR_MERCURY_ISA_VERSION
	.align		4
        /*0060*/ 	.byte	0x03, 0x5f
        /*0062*/ 	.short	0x0101


	//----- nvinfo : EIATTR_VRC_CTA_INIT_COUNT
	.align		4
        /*0064*/ 	.byte	0x02, 0x4a
	.zero		1
	.zero		1


	//----- nvinfo : EIATTR_EXIT_INSTR_OFFSETS
	.align		4
        /*0068*/ 	.byte	0x04, 0x1c
        /*006a*/ 	.short	(.L_53 - .L_52)


	//   ....[0]....
.L_52:
        /*006c*/ 	.word	0x000000c0


	//   ....[1]....
        /*0070*/ 	.word	0x00000830


	//----- nvinfo : EIATTR_CRS_STACK_SIZE
	.align		4
.L_53:
        /*0074*/ 	.byte	0x04, 0x1e
        /*0076*/ 	.short	(.L_55 - .L_54)
.L_54:
        /*0078*/ 	.word	0x00000000


	//----- nvinfo : EIATTR_CBANK_PARAM_SIZE
	.align		4
.L_55:
        /*007c*/ 	.byte	0x03, 0x19
        /*007e*/ 	.short	0x001c


	//----- nvinfo : EIATTR_PARAM_CBANK
	.align		4
        /*0080*/ 	.byte	0x04, 0x0a
        /*0082*/ 	.short	(.L_57 - .L_56)
	.align		4
.L_56:
        /*0084*/ 	.word	index@(.nv.constant0._Z21convert_rgb_invariantPfS_iii)
        /*0088*/ 	.short	0x0380
        /*008a*/ 	.short	0x001c


	//----- nvinfo : EIATTR_SW_WAR
	.align		4
.L_57:
        /*008c*/ 	.byte	0x04, 0x36
        /*008e*/ 	.short	(.L_59 - .L_58)
.L_58:
        /*0090*/ 	.word	0x00000008
.L_59:


//--------------------- .nv.info._Z13color_convertPfS_S_S_iii --------------------------
	.section	.nv.info._Z13color_convertPfS_S_S_iii,"",@"SHT_CUDA_INFO"
	.sectionflags	@""
	.align	4


	//----- nvinfo : EIATTR_CUDA_API_VERSION
	.align		4
        /*0000*/ 	.byte	0x04, 0x37
        /*0002*/ 	.short	(.L_61 - .L_60)
.L_60:
        /*0004*/ 	.word	0x00000082


	//----- nvinfo : EIATTR_KPARAM_INFO
	.align		4
.L_61:
        /*0008*/ 	.byte	0x04, 0x17
        /*000a*/ 	.short	(.L_63 - .L_62)
.L_62:
        /*000c*/ 	.word	0x00000000
        /*0010*/ 	.short	0x0006
        /*0012*/ 	.short	0x0028
        /*0014*/ 	.byte	0x00, 0xf0, 0x11, 0x00


	//----- nvinfo : EIATTR_KPARAM_INFO
	.align		4
.L_63:
        /*0018*/ 	.byte	0x04, 0x17
        /*001a*/ 	.short	(.L_65 - .L_64)
.L_64:
        /*001c*/ 	.word	0x00000000
        /*0020*/ 	.short	0x0005
        /*0022*/ 	.short	0x0024
        /*0024*/ 	.byte	0x00, 0xf0, 0x11, 0x00


	//----- nvinfo : EIATTR_KPARAM_INFO
	.align		4
.L_65:
        /*0028*/ 	.byte	0x04, 0x17
        /*002a*/ 	.short	(.L_67 - .L_66)
.L_66:
        /*002c*/ 	.word	0x00000000
        /*0030*/ 	.short	0x0004
        /*0032*/ 	.short	0x0020
        /*0034*/ 	.byte	0x00, 0xf0, 0x11, 0x00


	//----- nvinfo : EIATTR_KPARAM_INFO
	.align		4
.L_67:
        /*0038*/ 	.byte	0x04, 0x17
        /*003a*/ 	.short	(.L_69 - .L_68)
.L_68:
        /*003c*/ 	.word	0x00000000
        /*0040*/ 	.short	0x0003
        /*0042*/ 	.short	0x0018
        /*0044*/ 	.byte	0x00, 0xf5, 0x21, 0x00


	//----- nvinfo : EIATTR_KPARAM_INFO
	.align		4
.L_69:
        /*0048*/ 	.byte	0x04, 0x17
        /*004a*/ 	.short	(.L_71 - .L_70)
.L_70:
        /*004c*/ 	.word	0x00000000
        /*0050*/ 	.short	0x0002
        /*0052*/ 	.short	0x0010
        /*0054*/ 	.byte	0x00, 0xf5, 0x21, 0x00


	//----- nvinfo : EIATTR_KPARAM_INFO
	.align		4
.L_71:
        /*0058*/ 	.byte	0x04, 0x17
        /*005a*/ 	.short	(.L_73 - .L_72)
.L_72:
        /*005c*/ 	.word	0x00000000
        /*0060*/ 	.short	0x0001
        /*0062*/ 	.short	0x0008
        /*0064*/ 	.byte	0x00, 0xf5, 0x21, 0x00


	//----- nvinfo : EIATTR_KPARAM_INFO
	.align		4
.L_73:
        /*0068*/ 	.byte	0x04, 0x17
        /*006a*/ 	.short	(.L_75 - .L_74)
.L_74:
        /*006c*/ 	.word	0x00000000
        /*0070*/ 	.short	0x0000
        /*0072*/ 	.short	0x0000
        /*0074*/ 	.byte	0x00, 0xf5, 0x21, 0x00


	//----- nvinfo : EIATTR_SPARSE_MMA_MASK
	.align		4
.L_75:
        /*0078*/ 	.byte	0x03, 0x50
        /*007a*/ 	.short	0x0000


	//----- nvinfo : EIATTR_MAXREG_COUNT
	.align		4
        /*007c*/ 	.byte	0x03, 0x1b
        /*007e*/ 	.short	0x00ff


	//----- nvinfo : EIATTR_MERCURY_ISA_VERSION
	.align		4
        /*0080*/ 	.byte	0x03, 0x5f
        /*0082*/ 	.short	0x0101


	//----- nvinfo : EIATTR_VRC_CTA_INIT_COUNT
	.align		4
        /*0084*/ 	.byte	0x02, 0x4a
	.zero		1
	.zero		1


	//----- nvinfo : EIATTR_EXIT_INSTR_OFFSETS
	.align		4
        /*0088*/ 	.byte	0x04, 0x1c
        /*008a*/ 	.short	(.L_77 - .L_76)


	//   ....[0]....
.L_76:
        /*008c*/ 	.word	0x000000c0


	//   ....[1]....
        /*0090*/ 	.word	0x00000b80


	//----- nvinfo : EIATTR_CRS_STACK_SIZE
	.align		4
.L_77:
        /*0094*/ 	.byte	0x04, 0x1e
        /*0096*/ 	.short	(.L_79 - .L_78)
.L_78:
        /*0098*/ 	.word	0x00000000


	//----- nvinfo : EIATTR_CBANK_PARAM_SIZE
	.align		4
.L_79:
        /*009c*/ 	.byte	0x03, 0x19
        /*009e*/ 	.short	0x002c


	//----- nvinfo : EIATTR_PARAM_CBANK
	.align		4
        /*00a0*/ 	.byte	0x04, 0x0a
        /*00a2*/ 	.short	(.L_81 - .L_80)
	.align		4
.L_80:
        /*00a4*/ 	.word	index@(.nv.constant0._Z13color_convertPfS_S_S_iii)
        /*00a8*/ 	.short	0x0380
        /*00aa*/ 	.short	0x002c


	//----- nvinfo : EIATTR_SW_WAR
	.align		4
.L_81:
        /*00ac*/ 	.byte	0x04, 0x36
        /*00ae*/ 	.short	(.L_83 - .L_82)
.L_82:
        /*00b0*/ 	.word	0x00000008
.L_83:


//--------------------- .nv.callgraph             --------------------------
	.section	.nv.callgraph,"",@"SHT_CUDA_CALLGRAPH"
	.align	4
	.sectionentsize	8
	.align		4
        /*0000*/ 	.word	0x00000000
	.align		4
        /*0004*/ 	.word	0xffffffff
	.align		4
        /*0008*/ 	.word	0x00000000
	.align		4
        /*000c*/ 	.word	0xfffffffe
	.align		4
        /*0010*/ 	.word	0x00000000
	.align		4
        /*0014*/ 	.word	0xfffffffd
	.align		4
        /*0018*/ 	.word	0x00000000
	.align		4
        /*001c*/ 	.word	0xfffffffc


//--------------------- .text._Z15convert_rgb_yuvPfS_iii --------------------------
	.section	.text._Z15convert_rgb_yuvPfS_iii,"ax",@progbits
	.align	128
        .global         _Z15convert_rgb_yuvPfS_iii
        .type           _Z15convert_rgb_yuvPfS_iii,@function
        .size           _Z15convert_rgb_yuvPfS_iii,(.L_x_39 - _Z15convert_rgb_yuvPfS_iii)
        .other          _Z15convert_rgb_yuvPfS_iii,@"STO_CUDA_ENTRY STV_DEFAULT"
_Z15convert_rgb_yuvPfS_iii:
.text._Z15convert_rgb_yuvPfS_iii:
[----:B------:R-:W-:Y:S01]  /*0000*/  LDC R1, c[0x0][0x37c] ;  /* 0x0000df00ff017b82 */ /* 0x000fe20000000800 */
[----:B------:R-:W0:Y:S07]  /*0010*/  S2R R5, SR_TID.Y ;  /* 0x0000000000057919 */ /* 0x000e2e0000002200 */
[----:B------:R-:W1:Y:S01]  /*0020*/  LDC R3, c[0x0][0x360] ;  /* 0x0000d800ff037b82 */ /* 0x000e620000000800 */
[----:B------:R-:W2:Y:S01]  /*0030*/  LDCU.64 UR6, c[0x0][0x390] ;  /* 0x00007200ff0677ac */ /* 0x000ea20008000a00 */
[----:B------:R-:W1:Y:S06]  /*0040*/  S2R R0, SR_TID.X ;  /* 0x0000000000007919 */ /* 0x000e6c0000002100 */
[----:B------:R-:W0:Y:S08]  /*0050*/  S2UR UR5, SR_CTAID.Y ;  /* 0x00000000000579c3 */ /* 0x000e300000002600 */
[----:B------:R-:W0:Y:S08]  /*0060*/  LDC R2, c[0x0][0x364] ;  /* 0x0000d900ff027b82 */ /* 0x000e300000000800 */
[----:B------:R-:W1:Y:S01]  /*0070*/  S2UR UR4, SR_CTAID.X ;  /* 0x00000000000479c3 */ /* 0x000e620000002500 */
[----:B0-----:R-:W-:-:S05]  /*0080*/  IMAD R5, R2, UR5, R5 ;  /* 0x0000000502057c24 */ /* 0x001fca000f8e0205 */
[----:B--2---:R-:W-:Y:S01]  /*0090*/  ISETP.GE.AND P0, PT, R5, UR7, PT ;  /* 0x0000000705007c0c */ /* 0x004fe2000bf06270 */
[----:B-1----:R-:W-:-:S05]  /*00a0*/  IMAD R0, R3, UR4, R0 ;  /* 0x0000000403007c24 */ /* 0x002fca000f8e0200 */
[----:B------:R-:W-:-:S13]  /*00b0*/  ISETP.GE.OR P0, PT, R0, UR6, P0 ;  /* 0x0000000600007c0c */ /* 0x000fda0008706670 */
[----:B------:R-:W-:Y:S05]  /*00c0*/  @P0 EXIT ;  /* 0x000000000000094d */ /* 0x000fea0003800000 */
[----:B------:R-:W0:Y:S01]  /*00d0*/  LDC.64 R2, c[0x0][0x380] ;  /* 0x0000e000ff027b82 */ /* 0x000e220000000a00 */
[----:B------:R-:W1:Y:S01]  /*00e0*/  LDCU UR7, c[0x0][0x398] ;  /* 0x00007300ff0777ac */ /* 0x000e620008000800 */
[----:B------:R-:W-:Y:S01]  /*00f0*/  IMAD R0, R5, UR6, R0 ;  /* 0x0000000605007c24 */ /* 0x000fe2000f8e0200 */
[----:B------:R-:W2:Y:S03]  /*0100*/  LDCU.64 UR4, c[0x0][0x358] ;  /* 0x00006b00ff0477ac */ /* 0x000ea60008000a00 */
[----:B-1----:R-:W-:-:S04]  /*0110*/  IMAD R0, R0, UR7, RZ ;  /* 0x0000000700007c24 */ /* 0x002fc8000f8e02ff */
[----:B0-----:R-:W-:-:S05]  /*0120*/  IMAD.WIDE R2, R0, 0x4, R2 ;  /* 0x0000000400027825 */ /* 0x001fca00078e0202 */
[----:B--2---:R-:W2:Y:S04]  /*0130*/  LDG.E R6, desc[UR4][R2.64+0x4] ;  /* 0x0000040402067981 */ /* 0x004ea8000c1e1900 */
[----:B------:R-:W3:Y:S04]  /*0140*/  LDG.E R4, desc[UR4][R2.64] ;  /* 0x0000000402047981 */ /* 0x000ee8000c1e1900 */
[----:B------:R0:W4:Y:S01]  /*0150*/  LDG.E R10, desc[UR4][R2.64+0x8] ;  /* 0x00000804020a7981 */ /* 0x000122000c1e1900 */
[----:B------:R-:W-:Y:S01]  /*0160*/  UMOV UR8, 0x9ba5e354 ;  /* 0x9ba5e35400087882 */ /* 0x000fe20000000000 */
[----:B------:R-:W-:Y:S01]  /*0170*/  UMOV UR9, 0x3fe020c4 ;  /* 0x3fe020c400097882 */ /* 0x000fe20000000000 */
[----:B------:R-:W-:Y:S01]  /*0180*/  UMOV UR10, 0x76c8b439 ;  /* 0x76c8b439000a7882 */ /* 0x000fe20000000000 */
[----:B------:R-:W-:Y:S01]  /*0190*/  UMOV UR11, 0x3fd29fbe ;  /* 0x3fd29fbe000b7882 */ /* 0x000fe20000000000 */
[----:B0-----:R-:W0:Y:S02]  /*01a0*/  LDC.64 R2, c[0x0][0x388] ;  /* 0x0000e200ff027b82 */ /* 0x001e240000000a00 */
[----:B0-----:R-:W-:Y:S01]  /*01b0*/  IMAD.WIDE R2, R0, 0x4, R2 ;  /* 0x0000000400027825 */ /* 0x001fe200078e0202 */
[----:B--2---:R-:W0:Y:S08]  /*01c0*/  F2F.F64.F32 R6, R6 ;  /* 0x0000000600067310 */ /* 0x004e300000201800 */
[----:B---3--:R-:W1:Y:S01]  /*01d0*/  F2F.F64.F32 R4, R4 ;  /* 0x0000000400047310 */ /* 0x008e620000201800 */
[----:B0-----:R-:W-:-:S07]  /*01e0*/  DMUL R8, R6, UR8 ;  /* 0x0000000806087c28 */ /* 0x001fce0008000000 */
[----:B----4-:R-:W0:Y:S01]  /*01f0*/  F2F.F64.F32 R10, R10 ;  /* 0x0000000a000a7310 */ /* 0x010e220000201800 */
[----:B------:R-:W-:Y:S01]  /*0200*/  UMOV UR8, 0x20c49ba6 ;  /* 0x20c49ba600087882 */ /* 0x000fe20000000000 */
[----:B------:R-:W-:Y:S01]  /*0210*/  UMOV UR9, 0x3fd072b0 ;  /* 0x3fd072b000097882 */ /* 0x000fe20000000000 */
[----:B------:R-:W-:Y:S01]  /*0220*/  DMUL R12, R6, -UR10 ;  /* 0x8000000a060c7c28 */ /* 0x000fe20008000000 */
[----:B------:R-:W-:Y:S01]  /*0230*/  UMOV UR10, 0xfbe76c8b ;  /* 0xfbe76c8b000a7882 */ /* 0x000fe20000000000 */
[----:B------:R-:W-:Y:S01]  /*0240*/  UMOV UR11, 0x3fc2f1a9 ;  /* 0x3fc2f1a9000b7882 */ /* 0x000fe20000000000 */
[----:B-1----:R-:W-:Y:S01]  /*0250*/  DFMA R8, R4, UR8, R8 ;  /* 0x0000000804087c2b */ /* 0x002fe20008000008 */
[----:B------:R-:W-:Y:S01]  /*0260*/  UMOV UR8, 0xdf3b645a ;  /* 0xdf3b645a00087882 */ /* 0x000fe20000000000 */
[----:B------:R-:W-:Y:S02]  /*0270*/  UMOV UR9, 0x3fd78d4f ;  /* 0x3fd78d4f00097882 */ /* 0x000fe40000000000 */
[----:B------:R-:W-:Y:S01]  /*0280*/  DMUL R6, R6, -UR8 ;  /* 0x8000000806067c28 */ /* 0x000fe20008000000 */
[----:B------:R-:W-:Y:S01]  /*0290*/  UMOV UR8, 0x2b020c4a ;  /* 0x2b020c4a00087882 */ /* 0x000fe20000000000 */
[----:B------:R-:W-:Y:S01]  /*02a0*/  UMOV UR9, 0x3fb91687 ;  /* 0x3fb9168700097882 */ /* 0x000fe20000000000 */
[----:B------:R-:W-:-:S02]  /*02b0*/  DFMA R12, R4, -UR10, R12 ;  /* 0x8000000a040c7c2b */ /* 0x000fc4000800000c */
[----:B0-----:R-:W-:Y:S01]  /*02c0*/  DFMA R8, R10, UR8, R8 ;  /* 0x000000080a087c2b */ /* 0x001fe20008000008 */
[----:B------:R-:W-:Y:S01]  /*02d0*/  UMOV UR8, 0x74bc6a7f ;  /* 0x74bc6a7f00087882 */ /* 0x000fe20000000000 */
[----:B------:R-:W-:Y:S02]  /*02e0*/  UMOV UR9, 0x3fdc1893 ;  /* 0x3fdc189300097882 */ /* 0x000fe40000000000 */
[----:B------:R-:W-:Y:S02]  /*02f0*/  DFMA R6, R4, UR8, R6 ;  /* 0x0000000804067c2b */ /* 0x000fe40008000006 */
[----:B------:R-:W-:Y:S01]  /*0300*/  DFMA R12, R10, UR8, R12 ;  /* 0x000000080a0c7c2b */ /* 0x000fe2000800000c */
[----:B------:R-:W-:Y:S01]  /*0310*/  UMOV UR8, 0x56041893 ;  /* 0x5604189300087882 */ /* 0x000fe20000000000 */
[----:B------:R-:W-:Y:S01]  /*0320*/  UMOV UR9, 0x3fb22d0e ;  /* 0x3fb22d0e00097882 */ /* 0x000fe20000000000 */
[----:B------:R-:W-:-:S03]  /*0330*/  DADD R8, R8, 16 ;  /* 0x4030000008087429 */ /* 0x000fc60000000000 */
[----:B------:R-:W-:Y:S02]  /*0340*/  DFMA R6, R10, -UR8, R6 ;  /* 0x800000080a067c2b */ /* 0x000fe40008000006 */
[----:B------:R-:W-:-:S05]  /*0350*/  DADD R12, R12, 128 ;  /* 0x406000000c0c7429 */ /* 0x000fca0000000000 */
[----:B------:R-:W0:Y:S01]  /*0360*/  F2F.F32.F64 R9, R8 ;  /* 0x0000000800097310 */ /* 0x000e220000301000 */
[----:B------:R-:W-:-:S07]  /*0370*/  DADD R6, R6, 128 ;  /* 0x4060000006067429 */ /* 0x000fce0000000000 */
[----:B------:R-:W1:Y:S01]  /*0380*/  F2F.F32.F64 R13, R12 ;  /* 0x0000000c000d7310 */ /* 0x000e620000301000 */
[----:B0-----:R-:W-:Y:S07]  /*0390*/  STG.E desc[UR4][R2.64], R9 ;  /* 0x0000000902007986 */ /* 0x001fee000c101904 */
[----:B------:R-:W0:Y:S01]  /*03a0*/  F2F.F32.F64 R7, R6 ;  /* 0x0000000600077310 */ /* 0x000e220000301000 */
[----:B-1----:R-:W-:Y:S04]  /*03b0*/  STG.E desc[UR4][R2.64+0x4], R13 ;  /* 0x0000040d02007986 */ /* 0x002fe8000c101904 */
[----:B0-----:R-:W-:Y:S01]  /*03c0*/  STG.E desc[UR4][R2.64+0x8], R7 ;  /* 0x0000080702007986 */ /* 0x001fe2000c101904 */
[----:B------:R-:W-:Y:S05]  /*03d0*/  EXIT ;  /* 0x000000000000794d */ /* 0x000fea0003800000 */
.L_x_0:
[----:B------:R-:W-:-:S00]  /*03e0*/  BRA `(.L_x_0) ;  /* 0xfffffffc00fc7947 */ /* 0x000fc0000383ffff */
[----:B------:R-:W-:-:S00]  /*03f0*/  NOP ;  /* 0x0000000000007918 */ /* 0x000fc00000000000 */
        /* <DEDUP_REMOVED lines=8> */
.L_x_39:


//--------------------- .text._Z21convert_rgb_invariantPfS_iii --------------------------
	.section	.text._Z21convert_rgb_invariantPfS_iii,"ax",@progbits
	.align	128
        .global         _Z21convert_rgb_invariantPfS_iii
        .type           _Z21convert_rgb_invariantPfS_iii,@function
        .size           _Z21convert_rgb_invariantPfS_iii,(.L_x_37 - _Z21convert_rgb_invariantPfS_iii)
        .other          _Z21convert_rgb_invariantPfS_iii,@"STO_CUDA_ENTRY STV_DEFAULT"
_Z21convert_rgb_invariantPfS_iii:
.text._Z21convert_rgb_invariantPfS_iii:
        /* <DEDUP_REMOVED lines=20> */
[----:B------:R-:W2:Y:S04]  /*0140*/  LDG.E R0, desc[UR4][R4.64+0x8] ;  /* 0x0000080404007981 */ /* 0x000ea8000c1e1900 */
[----:B------:R-:W3:Y:S01]  /*0150*/  LDG.E R2, desc[UR4][R4.64] ;  /* 0x0000000404027981 */ /* 0x000ee2000c1e1900 */
[----:B------:R-:W-:Y:S01]  /*0160*/  BSSY.RECONVERGENT B0, `(.L_x_1) ;  /* 0x000000f000007945 */ /* 0x000fe20003800200 */
[----:B--2---:R-:W-:-:S04]  /*0170*/  FMNMX R7, R3, R0, !PT ;  /* 0x0000000003077209 */ /* 0x004fc80007800000 */
[----:B------:R-:W0:Y:S08]  /*0180*/  MUFU.RCP R8, R7 ;  /* 0x0000000700087308 */ /* 0x000e300000001000 */
[----:B---3--:R-:W1:Y:S01]  /*0190*/  FCHK P0, R2, R7 ;  /* 0x0000000702007302 */ /* 0x008e620000000000 */
[----:B0-----:R-:W-:-:S04]  /*01a0*/  FFMA R9, -R7, R8, 1 ;  /* 0x3f80000007097423 */ /* 0x001fc80000000108 */
[----:B------:R-:W-:-:S04]  /*01b0*/  FFMA R9, R8, R9, R8 ;  /* 0x0000000908097223 */ /* 0x000fc80000000008 */
[----:B------:R-:W-:-:S04]  /*01c0*/  FFMA R8, R2, R9, RZ ;  /* 0x0000000902087223 */ /* 0x000fc800000000ff */
[----:B------:R-:W-:-:S04]  /*01d0*/  FFMA R10, -R7, R8, R2 ;  /* 0x00000008070a7223 */ /* 0x000fc80000000102 */
[----:B------:R-:W-:Y:S01]  /*01e0*/  FFMA R8, R9, R10, R8 ;  /* 0x0000000a09087223 */ /* 0x000fe20000000008 */
[----:B-1----:R-:W-:Y:S06]  /*01f0*/  @!P0 BRA `(.L_x_2) ;  /* 0x0000000000148947 */ /* 0x002fec0003800000 */
[----:B------:R-:W-:Y:S01]  /*0200*/  IMAD.MOV.U32 R5, RZ, RZ, R7 ;  /* 0x000000ffff057224 */ /* 0x000fe200078e0007 */
[----:B------:R-:W-:Y:S01]  /*0210*/  MOV R8, 0x240 ;  /* 0x0000024000087802 */ /* 0x000fe20000000f00 */
[----:B------:R-:W-:-:S07]  /*0220*/  IMAD.MOV.U32 R4, RZ, RZ, R2 ;  /* 0x000000ffff047224 */ /* 0x000fce00078e0002 */
[----:B------:R-:W-:Y:S05]  /*0230*/  CALL.REL.NOINC `($__internal_0_$__cuda_sm3x_div_rn_noftz_f32_slowpath) ;  /* 0x0000000400807944 */ /* 0x000fea0003c00000 */
[----:B------:R-:W-:-:S07]  /*0240*/  MOV R8, R4 ;  /* 0x0000000400087202 */ /* 0x000fce0000000f00 */
.L_x_2:
[----:B------:R-:W-:Y:S05]  /*0250*/  BSYNC.RECONVERGENT B0 ;  /* 0x0000000000007941 */ /* 0x000fea0003800200 */
.L_x_1:
[----:B------:R-:W0:Y:S01]  /*0260*/  MUFU.RCP R5, |R8| ;  /* 0x4000000800057308 */ /* 0x000e220000001000 */
[----:B------:R-:W-:Y:S01]  /*0270*/  FSETP.GT.AND P0, PT, |R8|, 1, PT ;  /* 0x3f8000000800780b */ /* 0x000fe20003f04200 */
[----:B------:R-:W-:Y:S01]  /*0280*/  IMAD.MOV.U32 R7, RZ, RZ, 0x3b2090aa ;  /* 0x3b2090aaff077424 */ /* 0x000fe200078e00ff */
[----:B------:R-:W-:Y:S01]  /*0290*/  FMNMX R10, R2, R0, !PT ;  /* 0x00000000020a7209 */ /* 0x000fe20007800000 */
[----:B------:R-:W-:Y:S01]  /*02a0*/  HFMA2 R14, -RZ, RZ, 1.857421875, -1409 ;  /* 0x3f6ee581ff0e7431 */ /* 0x000fe200000001ff */
[-C--:B------:R-:W-:Y:S01]  /*02b0*/  FSETP.NAN.AND P1, PT, |R8|, |R8|.reuse, PT ;  /* 0x400000080800720b */ /* 0x080fe20003f28200 */
[----:B------:R-:W-:Y:S02]  /*02c0*/  BSSY.RECONVERGENT B0, `(.L_x_3) ;  /* 0x000001b000007945 */ /* 0x000fe40003800200 */
[----:B------:R-:W1:Y:S01]  /*02d0*/  MUFU.RCP R9, R10 ;  /* 0x0000000a00097308 */ /* 0x000e620000001000 */
[----:B0-----:R-:W-:-:S05]  /*02e0*/  FSEL R5, R5, |R8|, P0 ;  /* 0x4000000805057208 */ /* 0x001fca0000000000 */
[----:B------:R-:W-:Y:S01]  /*02f0*/  FMUL R4, R5, R5 ;  /* 0x0000000505047220 */ /* 0x000fe20000400000 */
[----:B-1----:R-:W-:-:S03]  /*0300*/  FFMA R12, -R10, R9, 1 ;  /* 0x3f8000000a0c7423 */ /* 0x002fc60000000109 */
[----:B------:R-:W-:Y:S01]  /*0310*/  FFMA R7, R4, R7, -0.014396979473531246185 ;  /* 0xbc6be14f04077423 */ /* 0x000fe20000000007 */
[----:B------:R-:W-:-:S03]  /*0320*/  FFMA R12, R9, R12, R9 ;  /* 0x0000000c090c7223 */ /* 0x000fc60000000009 */
[----:B------:R-:W-:-:S04]  /*0330*/  FFMA R7, R4, R7, 0.039849750697612762451 ;  /* 0x3d23397e04077423 */ /* 0x000fc80000000007 */
[----:B------:R-:W-:-:S04]  /*0340*/  FFMA R7, R4, R7, -0.072529748082160949707 ;  /* 0xbd948a7a04077423 */ /* 0x000fc80000000007 */
[----:B------:R-:W-:-:S04]  /*0350*/  FFMA R7, R4, R7, 0.10518480092287063599 ;  /* 0x3dd76b2104077423 */ /* 0x000fc80000000007 */
[----:B------:R-:W-:-:S04]  /*0360*/  FFMA R7, R4, R7, -0.14171802997589111328 ;  /* 0xbe111e8804077423 */ /* 0x000fc80000000007 */
[----:B------:R-:W-:-:S04]  /*0370*/  FFMA R7, R4, R7, 0.19988775253295898438 ;  /* 0x3e4caf6004077423 */ /* 0x000fc80000000007 */
[----:B------:R-:W-:-:S04]  /*0380*/  FFMA R7, R4, R7, -0.33332940936088562012 ;  /* 0xbeaaaa2704077423 */ /* 0x000fc80000000007 */
[----:B------:R-:W-:Y:S01]  /*0390*/  FMUL R4, R4, R7 ;  /* 0x0000000704047220 */ /* 0x000fe20000400000 */
[----:B------:R-:W-:-:S03]  /*03a0*/  FFMA R7, R3, R12, RZ ;  /* 0x0000000c03077223 */ /* 0x000fc600000000ff */
[----:B------:R-:W-:Y:S01]  /*03b0*/  FFMA R5, R5, R4, R5 ;  /* 0x0000000405057223 */ /* 0x000fe20000000005 */
[----:B------:R-:W-:-:S03]  /*03c0*/  FFMA R4, -R10, R7, R3 ;  /* 0x000000070a047223 */ /* 0x000fc60000000103 */
[----:B------:R-:W-:Y:S01]  /*03d0*/  @P0 FFMA R5, R14, 1.6832555532455444336, -R5 ;  /* 0x3fd774eb0e050823 */ /* 0x000fe20000000805 */
[----:B------:R-:W0:Y:S01]  /*03e0*/  FCHK P0, R3, R10 ;  /* 0x0000000a03007302 */ /* 0x000e220000000000 */
[----:B------:R-:W-:-:S03]  /*03f0*/  FFMA R4, R12, R4, R7 ;  /* 0x000000040c047223 */ /* 0x000fc60000000007 */
[----:B------:R-:W-:-:S04]  /*0400*/  LOP3.LUT R8, R5, 0x80000000, R8, 0xb8, !PT ;  /* 0x8000000005087812 */ /* 0x000fc800078eb808 */
[----:B------:R-:W-:Y:S01]  /*0410*/  FSEL R7, R8, R5, !P1 ;  /* 0x0000000508077208 */ /* 0x000fe20004800000 */
[----:B0-----:R-:W-:Y:S06]  /*0420*/  @!P0 BRA `(.L_x_4) ;  /* 0x0000000000108947 */ /* 0x001fec0003800000 */
[----:B------:R-:W-:Y:S01]  /*0430*/  IMAD.MOV.U32 R5, RZ, RZ, R10 ;  /* 0x000000ffff057224 */ /* 0x000fe200078e000a */
[----:B------:R-:W-:Y:S02]  /*0440*/  MOV R4, R3 ;  /* 0x0000000300047202 */ /* 0x000fe40000000f00 */
[----:B------:R-:W-:-:S07]  /*0450*/  MOV R8, 0x470 ;  /* 0x0000047000087802 */ /* 0x000fce0000000f00 */
[----:B------:R-:W-:Y:S05]  /*0460*/  CALL.REL.NOINC `($__internal_0_$__cuda_sm3x_div_rn_noftz_f32_slowpath) ;  /* 0x0000000000f47944 */ /* 0x000fea0003c00000 */
.L_x_4:
[----:B------:R-:W-:Y:S05]  /*0470*/  BSYNC.RECONVERGENT B0 ;  /* 0x0000000000007941 */ /* 0x000fea0003800200 */
.L_x_3:
[----:B------:R-:W0:Y:S01]  /*0480*/  MUFU.RCP R5, |R4| ;  /* 0x4000000400057308 */ /* 0x000e220000001000 */
[----:B------:R-:W-:Y:S01]  /*0490*/  FSETP.GT.AND P0, PT, |R4|, 1, PT ;  /* 0x3f8000000400780b */ /* 0x000fe20003f04200 */
[----:B------:R-:W-:Y:S01]  /*04a0*/  IMAD.MOV.U32 R9, RZ, RZ, 0x3b2090aa ;  /* 0x3b2090aaff097424 */ /* 0x000fe200078e00ff */
[----:B------:R-:W-:Y:S01]  /*04b0*/  FMNMX R3, R2, R3, !PT ;  /* 0x0000000302037209 */ /* 0x000fe20007800000 */
[----:B------:R-:W-:Y:S01]  /*04c0*/  BSSY.RECONVERGENT B0, `(.L_x_5) ;  /* 0x000001e000007945 */ /* 0x000fe20003800200 */
[----:B------:R-:W-:Y:S02]  /*04d0*/  MOV R10, 0x3f6ee581 ;  /* 0x3f6ee581000a7802 */ /* 0x000fe40000000f00 */
[-C--:B------:R-:W-:Y:S01]  /*04e0*/  FSETP.NAN.AND P1, PT, |R4|, |R4|.reuse, PT ;  /* 0x400000040400720b */ /* 0x080fe20003f28200 */
        /* <DEDUP_REMOVED lines=12> */
[----:B------:R-:W-:-:S04]  /*05b0*/  FMUL R8, R8, R9 ;  /* 0x0000000908087220 */ /* 0x000fc80000400000 */
[----:B------:R-:W-:Y:S01]  /*05c0*/  FFMA R5, R5, R8, R5 ;  /* 0x0000000805057223 */ /* 0x000fe20000000005 */
[----:B------:R-:W-:-:S03]  /*05d0*/  FFMA R8, R0, R11, RZ ;  /* 0x0000000b00087223 */ /* 0x000fc600000000ff */
[----:B------:R-:W-:Y:S01]  /*05e0*/  @P0 FFMA R5, R10, 1.6832555532455444336, -R5 ;  /* 0x3fd774eb0a050823 */ /* 0x000fe20000000805 */
[----:B------:R-:W0:Y:S01]  /*05f0*/  FCHK P0, R0, R3 ;  /* 0x0000000300007302 */ /* 0x000e220000000000 */
[----:B------:R-:W-:-:S03]  /*0600*/  FFMA R9, -R3, R8, R0 ;  /* 0x0000000803097223 */ /* 0x000fc60000000100 */
[----:B------:R-:W-:Y:S01]  /*0610*/  LOP3.LUT R2, R5, 0x80000000, R4, 0xb8, !PT ;  /* 0x8000000005027812 */ /* 0x000fe200078eb804 */
[----:B------:R-:W-:-:S03]  /*0620*/  FFMA R8, R11, R9, R8 ;  /* 0x000000090b087223 */ /* 0x000fc60000000008 */
[----:B------:R-:W-:Y:S01]  /*0630*/  FSEL R2, R2, R5, !P1 ;  /* 0x0000000502027208 */ /* 0x000fe20004800000 */
[----:B0-----:R-:W-:Y:S06]  /*0640*/  @!P0 BRA `(.L_x_6) ;  /* 0x0000000000148947 */ /* 0x001fec0003800000 */
[----:B------:R-:W-:Y:S01]  /*0650*/  IMAD.MOV.U32 R4, RZ, RZ, R0 ;  /* 0x000000ffff047224 */ /* 0x000fe200078e0000 */
[----:B------:R-:W-:Y:S02]  /*0660*/  MOV R5, R3 ;  /* 0x0000000300057202 */ /* 0x000fe40000000f00 */
[----:B------:R-:W-:-:S07]  /*0670*/  MOV R8, 0x690 ;  /* 0x0000069000087802 */ /* 0x000fce0000000f00 */
[----:B------:R-:W-:Y:S05]  /*0680*/  CALL.REL.NOINC `($__internal_0_$__cuda_sm3x_div_rn_noftz_f32_slowpath) ;  /* 0x00000000006c7944 */ /* 0x000fea0003c00000 */
[----:B------:R-:W-:-:S07]  /*0690*/  IMAD.MOV.U32 R8, RZ, RZ, R4 ;  /* 0x000000ffff087224 */ /* 0x000fce00078e0004 */
.L_x_6:
[----:B------:R-:W-:Y:S05]  /*06a0*/  BSYNC.RECONVERGENT B0 ;  /* 0x0000000000007941 */ /* 0x000fea0003800200 */
.L_x_5:
[----:B------:R-:W0:Y:S01]  /*06b0*/  MUFU.RCP R3, |R8| ;  /* 0x4000000800037308 */ /* 0x000e220000001000 */
[----:B------:R-:W-:Y:S01]  /*06c0*/  FSETP.GT.AND P0, PT, |R8|, 1, PT ;  /* 0x3f8000000800780b */ /* 0x000fe20003f04200 */
[----:B------:R-:W-:Y:S02]  /*06d0*/  HFMA2 R5, -RZ, RZ, 0.890625, -0.00056934356689453125 ;  /* 0x3b2090aaff057431 */ /* 0x000fe400000001ff */
[----:B------:R-:W-:Y:S01]  /*06e0*/  IMAD.MOV.U32 R10, RZ, RZ, 0x3f6ee581 ;  /* 0x3f6ee581ff0a7424 */ /* 0x000fe200078e00ff */
[----:B0-----:R-:W-:-:S05]  /*06f0*/  FSEL R3, R3, |R8|, P0 ;  /* 0x4000000803037208 */ /* 0x001fca0000000000 */
[----:B------:R-:W-:-:S04]  /*0700*/  FMUL R0, R3, R3 ;  /* 0x0000000303007220 */ /* 0x000fc80000400000 */
[----:B------:R-:W-:-:S04]  /*0710*/  FFMA R5, R0, R5, -0.014396979473531246185 ;  /* 0xbc6be14f00057423 */ /* 0x000fc80000000005 */
[----:B------:R-:W-:-:S04]  /*0720*/  FFMA R5, R0, R5, 0.039849750697612762451 ;  /* 0x3d23397e00057423 */ /* 0x000fc80000000005 */
[----:B------:R-:W-:-:S04]  /*0730*/  FFMA R5, R0, R5, -0.072529748082160949707 ;  /* 0xbd948a7a00057423 */ /* 0x000fc80000000005 */
[----:B------:R-:W-:-:S04]  /*0740*/  FFMA R5, R0, R5, 0.10518480092287063599 ;  /* 0x3dd76b2100057423 */ /* 0x000fc80000000005 */
[C---:B------:R-:W-:Y:S02]  /*0750*/  FFMA R9, R0.reuse, R5, -0.14171802997589111328 ;  /* 0xbe111e8800097423 */ /* 0x040fe40000000005 */
[----:B------:R-:W0:Y:S02]  /*0760*/  LDC.64 R4, c[0x0][0x388] ;  /* 0x0000e200ff047b82 */ /* 0x000e240000000a00 */
[----:B------:R-:W-:-:S04]  /*0770*/  FFMA R9, R0, R9, 0.19988775253295898438 ;  /* 0x3e4caf6000097423 */ /* 0x000fc80000000009 */
[----:B------:R-:W-:-:S04]  /*0780*/  FFMA R9, R0, R9, -0.33332940936088562012 ;  /* 0xbeaaaa2700097423 */ /* 0x000fc80000000009 */
[----:B------:R-:W-:-:S04]  /*0790*/  FMUL R0, R0, R9 ;  /* 0x0000000900007220 */ /* 0x000fc80000400000 */
[----:B------:R-:W-:-:S04]  /*07a0*/  FFMA R3, R3, R0, R3 ;  /* 0x0000000003037223 */ /* 0x000fc80000000003 */
[----:B------:R-:W-:Y:S01]  /*07b0*/  @P0 FFMA R3, R10, 1.6832555532455444336, -R3 ;  /* 0x3fd774eb0a030823 */ /* 0x000fe20000000803 */
[----:B------:R-:W-:-:S04]  /*07c0*/  FSETP.NAN.AND P0, PT, |R8|, |R8|, PT ;  /* 0x400000080800720b */ /* 0x000fc80003f08200 */
[----:B------:R-:W-:Y:S01]  /*07d0*/  LOP3.LUT R8, R3, 0x80000000, R8, 0xb8, !PT ;  /* 0x8000000003087812 */ /* 0x000fe200078eb808 */
[----:B0-----:R-:W-:-:S03]  /*07e0*/  IMAD.WIDE R4, R6, 0x4, R4 ;  /* 0x0000000406047825 */ /* 0x001fc600078e0204 */
[----:B------:R-:W-:Y:S02]  /*07f0*/  FSEL R3, R8, R3, !P0 ;  /* 0x0000000308037208 */ /* 0x000fe40004000000 */
[----:B------:R-:W-:Y:S04]  /*0800*/  STG.E desc[UR4][R4.64], R7 ;  /* 0x0000000704007986 */ /* 0x000fe8000c101904 */
[----:B------:R-:W-:Y:S04]  /*0810*/  STG.E desc[UR4][R4.64+0x4], R2 ;  /* 0x0000040204007986 */ /* 0x000fe8000c101904 */
[----:B------:R-:W-:Y:S01]  /*0820*/  STG.E desc[UR4][R4.64+0x8], R3 ;  /* 0x0000080304007986 */ /* 0x000fe2000c101904 */
[----:B------:R-:W-:Y:S05]  /*0830*/  EXIT ;  /* 0x000000000000794d */ /* 0x000fea0003800000 */
        .weak           $__internal_0_$__cuda_sm3x_div_rn_noftz_f32_slowpath
        .type           $__internal_0_$__cuda_sm3x_div_rn_noftz_f32_slowpath,@function
        .size           $__internal_0_$__cuda_sm3x_div_rn_noftz_f32_slowpath,(.L_x_37 - $__internal_0_$__cuda_sm3x_div_rn_noftz_f32_slowpath)
$__internal_0_$__cuda_sm3x_div_rn_noftz_f32_slowpath:
[----:B------:R-:W-:Y:S01]  /*0840*/  SHF.R.U32.HI R10, RZ, 0x17, R5 ;  /* 0x00000017ff0a7819 */ /* 0x000fe20000011605 */
[----:B------:R-:W-:Y:S01]  /*0850*/  BSSY.RECONVERGENT B1, `(.L_x_7) ;  /* 0x0000062000017945 */ /* 0x000fe20003800200 */
[----:B------:R-:W-:Y:S02]  /*0860*/  SHF.R.U32.HI R9, RZ, 0x17, R4 ;  /* 0x00000017ff097819 */ /* 0x000fe40000011604 */
[----:B------:R-:W-:Y:S02]  /*0870*/  LOP3.LUT R10, R10, 0xff, RZ, 0xc0, !PT ;  /* 0x000000ff0a0a7812 */ /* 0x000fe400078ec0ff */
[----:B------:R-:W-:Y:S02]  /*0880*/  LOP3.LUT R14, R9, 0xff, RZ, 0xc0, !PT ;  /* 0x000000ff090e7812 */ /* 0x000fe400078ec0ff */
[----:B------:R-:W-:-:S03]  /*0890*/  IADD3 R12, PT, PT, R10, -0x1, RZ ;  /* 0xffffffff0a0c7810 */ /* 0x000fc60007ffe0ff */
[----:B------:R-:W-:Y:S01]  /*08a0*/  VIADD R11, R14, 0xffffffff ;  /* 0xffffffff0e0b7836 */ /* 0x000fe20000000000 */
[----:B------:R-:W-:-:S04]  /*08b0*/  ISETP.GT.U32.AND P0, PT, R12, 0xfd, PT ;  /* 0x000000fd0c00780c */ /* 0x000fc80003f04070 */
[----:B------:R-:W-:-:S13]  /*08c0*/  ISETP.GT.U32.OR P0, PT, R11, 0xfd, P0 ;  /* 0x000000fd0b00780c */ /* 0x000fda0000704470 */
[----:B------:R-:W-:Y:S01]  /*08d0*/  @!P0 MOV R9, RZ ;  /* 0x000000ff00098202 */ /* 0x000fe20000000f00 */
[----:B------:R-:W-:Y:S06]  /*08e0*/  @!P0 BRA `(.L_x_8) ;  /* 0x00000000005c8947 */ /* 0x000fec0003800000 */
[----:B------:R-:W-:Y:S02]  /*08f0*/  FSETP.GTU.FTZ.AND P0, PT, |R4|, +INF , PT ;  /* 0x7f8000000400780b */ /* 0x000fe40003f1c200 */
[----:B------:R-:W-:-:S04]  /*0900*/  FSETP.GTU.FTZ.AND P1, PT, |R5|, +INF , PT ;  /* 0x7f8000000500780b */ /* 0x000fc80003f3c200 */
[----:B------:R-:W-:-:S13]  /*0910*/  PLOP3.LUT P0, PT, P0, P1, PT, 0xf8, 0x8f ;  /* 0x00000000008f781c */ /* 0x000fda0000703f70 */
[----:B------:R-:W-:Y:S05]  /*0920*/  @P0 BRA `(.L_x_9) ;  /* 0x00000004004c0947 */ /* 0x000fea0003800000 */
[----:B------:R-:W-:-:S13]  /*0930*/  LOP3.LUT P0, RZ, R5, 0x7fffffff, R4, 0xc8, !PT ;  /* 0x7fffffff05ff7812 */ /* 0x000fda000780c804 */
[----:B------:R-:W-:Y:S05]  /*0940*/  @!P0 BRA `(.L_x_10) ;  /* 0x00000004003c8947 */ /* 0x000fea0003800000 */
[C---:B------:R-:W-:Y:S02]  /*0950*/  FSETP.NEU.FTZ.AND P2, PT, |R4|.reuse, +INF , PT ;  /* 0x7f8000000400780b */ /* 0x040fe40003f5d200 */
[----:B------:R-:W-:Y:S02]  /*0960*/  FSETP.NEU.FTZ.AND P1, PT, |R5|, +INF , PT ;  /* 0x7f8000000500780b */ /* 0x000fe40003f3d200 */
[----:B------:R-:W-:-:S11]  /*0970*/  FSETP.NEU.FTZ.AND P0, PT, |R4|, +INF , PT ;  /* 0x7f8000000400780b */ /* 0x000fd60003f1d200 */
[----:B------:R-:W-:Y:S05]  /*0980*/  @!P1 BRA !P2, `(.L_x_10) ;  /* 0x00000004002c9947 */ /* 0x000fea0005000000 */
[----:B------:R-:W-:-:S04]  /*0990*/  LOP3.LUT P2, RZ, R4, 0x7fffffff, RZ, 0xc0, !PT ;  /* 0x7fffffff04ff7812 */ /* 0x000fc8000784c0ff */
[----:B------:R-:W-:-:S13]  /*09a0*/  PLOP3.LUT P1, PT, P1, P2, PT, 0x2f, 0xf2 ;  /* 0x0000000000f2781c */ /* 0x000fda0000f24577 */
[----:B------:R-:W-:Y:S05]  /*09b0*/  @P1 BRA `(.L_x_11) ;  /* 0x0000000400181947 */ /* 0x000fea0003800000 */
[----:B------:R-:W-:-:S04]  /*09c0*/  LOP3.LUT P1, RZ, R5, 0x7fffffff, RZ, 0xc0, !PT ;  /* 0x7fffffff05ff7812 */ /* 0x000fc8000782c0ff */
[----:B------:R-:W-:-:S13]  /*09d0*/  PLOP3.LUT P0, PT, P0, P1, PT, 0x2f, 0xf2 ;  /* 0x0000000000f2781c */ /* 0x000fda0000702577 */
[----:B------:R-:W-:Y:S05]  /*09e0*/  @P0 BRA `(.L_x_12) ;  /* 0x0000000400000947 */ /* 0x000fea0003800000 */
[----:B------:R-:W-:Y:S02]  /*09f0*/  ISETP.GE.AND P0, PT, R11, RZ, PT ;  /* 0x000000ff0b00720c */ /* 0x000fe40003f06270 */
[----:B------:R-:W-:-:S11]  /*0a00*/  ISETP.GE.AND P1, PT, R12, RZ, PT ;  /* 0x000000ff0c00720c */ /* 0x000fd60003f26270 */
[----:B------:R-:W-:Y:S01]  /*0a10*/  @P0 IMAD.MOV.U32 R9, RZ, RZ, RZ ;  /* 0x000000ffff090224 */ /* 0x000fe200078e00ff */
[----:B------:R-:W-:Y:S01]  /*0a20*/  @!P0 MOV R9, 0xffffffc0 ;  /* 0xffffffc000098802 */ /* 0x000fe20000000f00 */
[----:B------:R-:W-:Y:S01]  /*0a30*/  @!P0 FFMA R4, R4, 1.84467440737095516160e+19, RZ ;  /* 0x5f80000004048823 */ /* 0x000fe200000000ff */
[----:B------:R-:W-:-:S03]  /*0a40*/  @!P1 FFMA R5, R5, 1.84467440737095516160e+19, RZ ;  /* 0x5f80000005059823 */ /* 0x000fc600000000ff */
[----:B------:R-:W-:-:S07]  /*0a50*/  @!P1 VIADD R9, R9, 0x40 ;  /* 0x0000004009099836 */ /* 0x000fce0000000000 */
.L_x_8:
[----:B------:R-:W-:Y:S01]  /*0a60*/  LEA R12, R10, 0xc0800000, 0x17 ;  /* 0xc08000000a0c7811 */ /* 0x000fe200078eb8ff */
[----:B------:R-:W-:Y:S03]  /*0a70*/  BSSY.RECONVERGENT B2, `(.L_x_13) ;  /* 0x0000036000027945 */ /* 0x000fe60003800200 */
[----:B------:R-:W-:Y:S01]  /*0a80*/  IADD3 R12, PT, PT, -R12, R5, RZ ;  /* 0x000000050c0c7210 */ /* 0x000fe20007ffe1ff */
[----:B------:R-:W-:-:S03]  /*0a90*/  VIADD R5, R14, 0xffffff81 ;  /* 0xffffff810e057836 */ /* 0x000fc60000000000 */
[----:B------:R-:W0:Y:S01]  /*0aa0*/  MUFU.RCP R11, R12 ;  /* 0x0000000c000b7308 */ /* 0x000e220000001000 */
[----:B------:R-:W-:Y:S01]  /*0ab0*/  FADD.FTZ R13, -R12, -RZ ;  /* 0x800000ff0c0d7221 */ /* 0x000fe20000010100 */
[C---:B------:R-:W-:Y:S01]  /*0ac0*/  IMAD R4, R5.reuse, -0x800000, R4 ;  /* 0xff80000005047824 */ /* 0x040fe200078e0204 */
[----:B------:R-:W-:-:S04]  /*0ad0*/  IADD3 R10, PT, PT, R5, 0x7f, -R10 ;  /* 0x0000007f050a7810 */ /* 0x000fc80007ffe80a */
[----:B------:R-:W-:Y:S01]  /*0ae0*/  IADD3 R10, PT, PT, R10, R9, RZ ;  /* 0x000000090a0a7210 */ /* 0x000fe20007ffe0ff */
[----:B0-----:R-:W-:-:S04]  /*0af0*/  FFMA R14, R11, R13, 1 ;  /* 0x3f8000000b0e7423 */ /* 0x001fc8000000000d */
[----:B------:R-:W-:-:S04]  /*0b00*/  FFMA R16, R11, R14, R11 ;  /* 0x0000000e0b107223 */ /* 0x000fc8000000000b */
[----:B------:R-:W-:-:S04]  /*0b10*/  FFMA R11, R4, R16, RZ ;  /* 0x00000010040b7223 */ /* 0x000fc800000000ff */
[----:B------:R-:W-:-:S04]  /*0b20*/  FFMA R14, R13, R11, R4 ;  /* 0x0000000b0d0e7223 */ /* 0x000fc80000000004 */
[----:B------:R-:W-:-:S04]  /*0b30*/  FFMA R11, R16, R14, R11 ;  /* 0x0000000e100b7223 */ /* 0x000fc8000000000b */
[----:B------:R-:W-:-:S04]  /*0b40*/  FFMA R14, R13, R11, R4 ;  /* 0x0000000b0d0e7223 */ /* 0x000fc80000000004 */
[----:B------:R-:W-:-:S05]  /*0b50*/  FFMA R4, R16, R14, R11 ;  /* 0x0000000e10047223 */ /* 0x000fca000000000b */
[----:B------:R-:W-:-:S04]  /*0b60*/  SHF.R.U32.HI R5, RZ, 0x17, R4 ;  /* 0x00000017ff057819 */ /* 0x000fc80000011604 */
[----:B------:R-:W-:-:S05]  /*0b70*/  LOP3.LUT R5, R5, 0xff, RZ, 0xc0, !PT ;  /* 0x000000ff05057812 */ /* 0x000fca00078ec0ff */
[----:B------:R-:W-:-:S05]  /*0b80*/  IMAD.IADD R13, R5, 0x1, R10 ;  /* 0x00000001050d7824 */ /* 0x000fca00078e020a */
[----:B------:R-:W-:-:S04]  /*0b90*/  IADD3 R5, PT, PT, R13, -0x1, RZ ;  /* 0xffffffff0d057810 */ /* 0x000fc80007ffe0ff */
[----:B------:R-:W-:-:S13]  /*0ba0*/  ISETP.GE.U32.AND P0, PT, R5, 0xfe, PT ;  /* 0x000000fe0500780c */ /* 0x000fda0003f06070 */
[----:B------:R-:W-:Y:S05]  /*0bb0*/  @!P0 BRA `(.L_x_14) ;  /* 0x0000000000808947 */ /* 0x000fea0003800000 */
[----:B------:R-:W-:-:S13]  /*0bc0*/  ISETP.GT.AND P0, PT, R13, 0xfe, PT ;  /* 0x000000fe0d00780c */ /* 0x000fda0003f04270 */
[----:B------:R-:W-:Y:S05]  /*0bd0*/  @P0 BRA `(.L_x_15) ;  /* 0x00000000006c0947 */ /* 0x000fea0003800000 */
[----:B------:R-:W-:-:S13]  /*0be0*/  ISETP.GE.AND P0, PT, R13, 0x1, PT ;  /* 0x000000010d00780c */ /* 0x000fda0003f06270 */
[----:B------:R-:W-:Y:S05]  /*0bf0*/  @P0 BRA `(.L_x_16) ;  /* 0x0000000000740947 */ /* 0x000fea0003800000 */
[----:B------:R-:W-:Y:S02]  /*0c00*/  ISETP.GE.AND P0, PT, R13, -0x18, PT ;  /* 0xffffffe80d00780c */ /* 0x000fe40003f06270 */
[----:B------:R-:W-:-:S11]  /*0c10*/  LOP3.LUT R4, R4, 0x80000000, RZ, 0xc0, !PT ;  /* 0x8000000004047812 */ /* 0x000fd600078ec0ff */
[----:B------:R-:W-:Y:S05]  /*0c20*/  @!P0 BRA `(.L_x_16) ;  /* 0x0000000000688947 */ /* 0x000fea0003800000 */
[CCC-:B------:R-:W-:Y:S01]  /*0c30*/  FFMA.RZ R5, R16.reuse, R14.reuse, R11.reuse ;  /* 0x0000000e10057223 */ /* 0x1c0fe2000000c00b */
[C---:B------:R-:W-:Y:S02]  /*0c40*/  VIADD R12, R13.reuse, 0x20 ;  /* 0x000000200d0c7836 */ /* 0x040fe40000000000 */
[CCC-:B------:R-:W-:Y:S01]  /*0c50*/  FFMA.RM R10, R16.reuse, R14.reuse, R11.reuse ;  /* 0x0000000e100a7223 */ /* 0x1c0fe2000000400b */
[----:B------:R-:W-:Y:S02]  /*0c60*/  ISETP.NE.AND P2, PT, R13, RZ, PT ;  /* 0x000000ff0d00720c */ /* 0x000fe40003f45270 */
[----:B------:R-:W-:Y:S01]  /*0c70*/  LOP3.LUT R9, R5, 0x7fffff, RZ, 0xc0, !PT ;  /* 0x007fffff05097812 */ /* 0x000fe200078ec0ff */
[----:B------:R-:W-:Y:S01]  /*0c80*/  FFMA.RP R5, R16, R14, R11 ;  /* 0x0000000e10057223 */ /* 0x000fe2000000800b */
[----:B------:R-:W-:Y:S02]  /*0c90*/  ISETP.NE.AND P1, PT, R13, RZ, PT ;  /* 0x000000ff0d00720c */ /* 0x000fe40003f25270 */
[----:B------:R-:W-:-:S02]  /*0ca0*/  LOP3.LUT R9, R9, 0x800000, RZ, 0xfc, !PT ;  /* 0x0080000009097812 */ /* 0x000fc400078efcff */
[----:B------:R-:W-:Y:S02]  /*0cb0*/  IADD3 R11, PT, PT, -R13, RZ, RZ ;  /* 0x000000ff0d0b7210 */ /* 0x000fe40007ffe1ff */
[----:B------:R-:W-:Y:S02]  /*0cc0*/  SHF.L.U32 R12, R9, R12, RZ ;  /* 0x0000000c090c7219 */ /* 0x000fe400000006ff */
[----:B------:R-:W-:Y:S02]  /*0cd0*/  FSETP.NEU.FTZ.AND P0, PT, R5, R10, PT ;  /* 0x0000000a0500720b */ /* 0x000fe40003f1d000 */
[----:B------:R-:W-:Y:S02]  /*0ce0*/  SEL R10, R11, RZ, P2 ;  /* 0x000000ff0b0a7207 */ /* 0x000fe40001000000 */
[----:B------:R-:W-:Y:S02]  /*0cf0*/  ISETP.NE.AND P1, PT, R12, RZ, P1 ;  /* 0x000000ff0c00720c */ /* 0x000fe40000f25270 */
[----:B------:R-:W-:-:S02]  /*0d00*/  SHF.R.U32.HI R10, RZ, R10, R9 ;  /* 0x0000000aff0a7219 */ /* 0x000fc40000011609 */
[----:B------:R-:W-:Y:S02]  /*0d10*/  PLOP3.LUT P0, PT, P0, P1, PT, 0xf8, 0x8f ;  /* 0x00000000008f781c */ /* 0x000fe40000703f70 */
[----:B------:R-:W-:Y:S02]  /*0d20*/  SHF.R.U32.HI R12, RZ, 0x1, R10 ;  /* 0x00000001ff0c7819 */ /* 0x000fe4000001160a */
[----:B------:R-:W-:-:S04]  /*0d30*/  SEL R5, RZ, 0x1, !P0 ;  /* 0x00000001ff057807 */ /* 0x000fc80004000000 */
[----:B------:R-:W-:-:S04]  /*0d40*/  LOP3.LUT R5, R5, 0x1, R12, 0xf8, !PT ;  /* 0x0000000105057812 */ /* 0x000fc800078ef80c */
[----:B------:R-:W-:-:S05]  /*0d50*/  LOP3.LUT R5, R5, R10, RZ, 0xc0, !PT ;  /* 0x0000000a05057212 */ /* 0x000fca00078ec0ff */
[----:B------:R-:W-:-:S05]  /*0d60*/  IMAD.IADD R5, R12, 0x1, R5 ;  /* 0x000000010c057824 */ /* 0x000fca00078e0205 */
[----:B------:R-:W-:Y:S01]  /*0d70*/  LOP3.LUT R4, R5, R4, RZ, 0xfc, !PT ;  /* 0x0000000405047212 */ /* 0x000fe200078efcff */
[----:B------:R-:W-:Y:S06]  /*0d80*/  BRA `(.L_x_16) ;  /* 0x0000000000107947 */ /* 0x000fec0003800000 */
.L_x_15:
[----:B------:R-:W-:-:S04]  /*0d90*/  LOP3.LUT R4, R4, 0x80000000, RZ, 0xc0, !PT ;  /* 0x8000000004047812 */ /* 0x000fc800078ec0ff */
[----:B------:R-:W-:Y:S01]  /*0da0*/  LOP3.LUT R4, R4, 0x7f800000, RZ, 0xfc, !PT ;  /* 0x7f80000004047812 */ /* 0x000fe200078efcff */
[----:B------:R-:W-:Y:S06]  /*0db0*/  BRA `(.L_x_16) ;  /* 0x0000000000047947 */ /* 0x000fec0003800000 */
.L_x_14:
[----:B------:R-:W-:-:S07]  /*0dc0*/  LEA R4, R10, R4, 0x17 ;  /* 0x000000040a047211 */ /* 0x000fce00078eb8ff */
.L_x_16:
[----:B------:R-:W-:Y:S05]  /*0dd0*/  BSYNC.RECONVERGENT B2 ;  /* 0x0000000000027941 */ /* 0x000fea0003800200 */
.L_x_13:
[----:B------:R-:W-:Y:S05]  /*0de0*/  BRA `(.L_x_17) ;  /* 0x0000000000207947 */ /* 0x000fea0003800000 */
.L_x_12:
[----:B------:R-:W-:-:S04]  /*0df0*/  LOP3.LUT R4, R5, 0x80000000, R4, 0x48, !PT ;  /* 0x8000000005047812 */ /* 0x000fc800078e4804 */
[----:B------:R-:W-:Y:S01]  /*0e00*/  LOP3.LUT R4, R4, 0x7f800000, RZ, 0xfc, !PT ;  /* 0x7f80000004047812 */ /* 0x000fe200078efcff */
[----:B------:R-:W-:Y:S06]  /*0e10*/  BRA `(.L_x_17) ;  /* 0x0000000000147947 */ /* 0x000fec0003800000 */
.L_x_11:
[----:B------:R-:W-:Y:S01]  /*0e20*/  LOP3.LUT R4, R5, 0x80000000, R4, 0x48, !PT ;  /* 0x8000000005047812 */ /* 0x000fe200078e4804 */
[----:B------:R-:W-:Y:S06]  /*0e30*/  BRA `(.L_x_17) ;  /* 0x00000000000c7947 */ /* 0x000fec0003800000 */
.L_x_10:
[----:B------:R-:W0:Y:S01]  /*0e40*/  MUFU.RSQ R4, -QNAN ;  /* 0xffc0000000047908 */ /* 0x000e220000001400 */
[----:B------:R-:W-:Y:S05]  /*0e50*/  BRA `(.L_x_17) ;  /* 0x0000000000047947 */ /* 0x000fea0003800000 */
.L_x_9:
[----:B------:R-:W-:-:S07]  /*0e60*/  FADD.FTZ R4, R4, R5 ;  /* 0x0000000504047221 */ /* 0x000fce0000010000 */
.L_x_17:
[----:B------:R-:W-:Y:S05]  /*0e70*/  BSYNC.RECONVERGENT B1 ;  /* 0x0000000000017941 */ /* 0x000fea0003800200 */
.L_x_7:
[----:B------:R-:W-:-:S04]  /*0e80*/  IMAD.MOV.U32 R9, RZ, RZ, 0x0 ;  /* 0x00000000ff097424 */ /* 0x000fc800078e00ff */
[----:B0-----:R-:W-:Y:S05]  /*0e90*/  RET.REL.NODEC R8 `(_Z21convert_rgb_invariantPfS_iii) ;  /* 0xfffffff008587950 */ /* 0x001fea0003c3ffff */
.L_x_18:
        /* <DEDUP_REMOVED lines=14> */
.L_x_37:


//--------------------- .text._Z13color_convertPfS_S_S_iii --------------------------
	.section	.text._Z13color_convertPfS_S_S_iii,"ax",@progbits
	.align	128
        .global         _Z13color_convertPfS_S_S_iii
        .type           _Z13color_convertPfS_S_S_iii,@function
        .size           _Z13color_convertPfS_S_S_iii,(.L_x_38 - _Z13color_convertPfS_S_S_iii)
        .other          _Z13color_convertPfS_S_S_iii,@"STO_CUDA_ENTRY STV_DEFAULT"
_Z13color_convertPfS_S_S_iii:
.text._Z13color_convertPfS_S_S_iii:
        /* <DEDUP_REMOVED lines=35> */
[----:B------:R-:W-:Y:S05]  /*0230*/  CALL.REL.NOINC `($__internal_1_$__cuda_sm3x_div_rn_noftz_f32_slowpath) ;  /* 0x0000000800547944 */ /* 0x000fea0003c00000 */
[----:B------:R-:W-:-:S07]  /*0240*/  MOV R6, R4 ;  /* 0x0000000400067202 */ /* 0x000fce0000000f00 */
.L_x_20:
[----:B------:R-:W-:Y:S05]  /*0250*/  BSYNC.RECONVERGENT B0 ;  /* 0x0000000000007941 */ /* 0x000fea0003800200 */
.L_x_19:
        /* <DEDUP_REMOVED lines=32> */
[----:B------:R-:W-:Y:S05]  /*0460*/  CALL.REL.NOINC `($__internal_1_$__cuda_sm3x_div_rn_noftz_f32_slowpath) ;  /* 0x0000000400c87944 */ /* 0x000fea0003c00000 */
.L_x_22:
[----:B------:R-:W-:Y:S05]  /*0470*/  BSYNC.RECONVERGENT B0 ;  /* 0x0000000000007941 */ /* 0x000fea0003800200 */
.L_x_21:
        /* <DEDUP_REMOVED lines=13> */
[----:B------:R-:W-:Y:S01]  /*0550*/  FFMA R9, R8, R9, 0.039849750697612762451 ;  /* 0x3d23397e08097423 */ /* 0x000fe20000000009 */
[----:B------:R-:W-:-:S03]  /*0560*/  FFMA R14, R0, R15, RZ ;  /* 0x0000000f000e7223 */ /* 0x000fc600000000ff */
[----:B------:R-:W-:-:S04]  /*0570*/  FFMA R9, R8, R9, -0.072529748082160949707 ;  /* 0xbd948a7a08097423 */ /* 0x000fc80000000009 */
[----:B------:R-:W-:-:S04]  /*0580*/  FFMA R9, R8, R9, 0.10518480092287063599 ;  /* 0x3dd76b2108097423 */ /* 0x000fc80000000009 */
[----:B------:R-:W-:-:S04]  /*0590*/  FFMA R9, R8, R9, -0.14171802997589111328 ;  /* 0xbe111e8808097423 */ /* 0x000fc80000000009 */
[----:B------:R-:W-:-:S04]  /*05a0*/  FFMA R9, R8, R9, 0.19988775253295898438 ;  /* 0x3e4caf6008097423 */ /* 0x000fc80000000009 */
[----:B------:R-:W-:-:S04]  /*05b0*/  FFMA R9, R8, R9, -0.33332940936088562012 ;  /* 0xbeaaaa2708097423 */ /* 0x000fc80000000009 */
[----:B------:R-:W-:-:S04]  /*05c0*/  FMUL R8, R8, R9 ;  /* 0x0000000908087220 */ /* 0x000fc80000400000 */
        /* <DEDUP_REMOVED lines=12> */
[----:B------:R-:W-:-:S07]  /*0690*/  IMAD.MOV.U32 R14, RZ, RZ, R4 ;  /* 0x000000ffff0e7224 */ /* 0x000fce00078e0004 */
.L_x_24:
[----:B------:R-:W-:Y:S05]  /*06a0*/  BSYNC.RECONVERGENT B0 ;  /* 0x0000000000007941 */ /* 0x000fea0003800200 */
.L_x_23:
[----:B------:R-:W0:Y:S01]  /*06b0*/  MUFU.RCP R5, |R14| ;  /* 0x4000000e00057308 */ /* 0x000e220000001000 */
[----:B------:R-:W-:Y:S01]  /*06c0*/  FSETP.GT.AND P0, PT, |R14|, 1, PT ;  /* 0x3f8000000e00780b */ /* 0x000fe20003f04200 */
[----:B------:R-:W-:Y:S01]  /*06d0*/  UMOV UR6, 0x2d0e5604 ;  /* 0x2d0e560400067882 */ /* 0x000fe20000000000 */
[----:B------:R-:W-:Y:S01]  /*06e0*/  UMOV UR7, 0x406011b2 ;  /* 0x406011b200077882 */ /* 0x000fe20000000000 */
[----:B------:R-:W-:-:S04]  /*06f0*/  IMAD.MOV.U32 R20, RZ, RZ, 0x3f6ee581 ;  /* 0x3f6ee581ff147424 */ /* 0x000fc800078e00ff */
[----:B------:R-:W1:Y:S01]  /*0700*/  F2F.F64.F32 R18, R3 ;  /* 0x0000000300127310 */ /* 0x000e620000201800 */
[----:B0-----:R-:W-:Y:S01]  /*0710*/  FSEL R12, R5, |R14|, P0 ;  /* 0x4000000e050c7208 */ /* 0x001fe20000000000 */
[----:B------:R-:W-:-:S04]  /*0720*/  HFMA2 R5, -RZ, RZ, 0.890625, -0.00056934356689453125 ;  /* 0x3b2090aaff057431 */ /* 0x000fc800000001ff */
[----:B------:R-:W-:Y:S01]  /*0730*/  FMUL R8, R12, R12 ;  /* 0x0000000c0c087220 */ /* 0x000fe20000400000 */
[----:B-1----:R-:W-:Y:S01]  /*0740*/  DMUL R16, R18, UR6 ;  /* 0x0000000612107c28 */ /* 0x002fe20008000000 */
[----:B------:R-:W-:Y:S01]  /*0750*/  UMOV UR6, 0xf3b645a2 ;  /* 0xf3b645a200067882 */ /* 0x000fe20000000000 */
[----:B------:R-:W-:Y:S01]  /*0760*/  UMOV UR7, 0x40528cfd ;  /* 0x40528cfd00077882 */ /* 0x000fe20000000000 */
[----:B------:R-:W-:-:S04]  /*0770*/  FFMA R5, R8, R5, -0.014396979473531246185 ;  /* 0xbc6be14f08057423 */ /* 0x000fc80000000005 */
[----:B------:R-:W-:-:S04]  /*0780*/  FFMA R5, R8, R5, 0.039849750697612762451 ;  /* 0x3d23397e08057423 */ /* 0x000fc80000000005 */
[----:B------:R-:W-:-:S04]  /*0790*/  FFMA R5, R8, R5, -0.072529748082160949707 ;  /* 0xbd948a7a08057423 */ /* 0x000fc80000000005 */
[----:B------:R-:W-:-:S04]  /*07a0*/  FFMA R5, R8, R5, 0.10518480092287063599 ;  /* 0x3dd76b2108057423 */ /* 0x000fc80000000005 */
[----:B------:R-:W-:-:S04]  /*07b0*/  FFMA R5, R8, R5, -0.14171802997589111328 ;  /* 0xbe111e8808057423 */ /* 0x000fc80000000005 */
[C---:B------:R-:W-:Y:S02]  /*07c0*/  FFMA R9, R8.reuse, R5, 0.19988775253295898438 ;  /* 0x3e4caf6008097423 */ /* 0x040fe40000000005 */
[----:B------:R-:W0:Y:S02]  /*07d0*/  F2F.F64.F32 R4, R2 ;  /* 0x0000000200047310 */ /* 0x000e240000201800 */
[----:B------:R-:W-:-:S04]  /*07e0*/  FFMA R9, R8, R9, -0.33332940936088562012 ;  /* 0xbeaaaa2708097423 */ /* 0x000fc80000000009 */
[----:B------:R-:W-:Y:S02]  /*07f0*/  FMUL R13, R8, R9 ;  /* 0x00000009080d7220 */ /* 0x000fe40000400000 */
[----:B------:R1:W2:Y:S02]  /*0800*/  F2F.F64.F32 R8, R0 ;  /* 0x0000000000087310 */ /* 0x0002a40000201800 */
[----:B------:R-:W-:Y:S01]  /*0810*/  FFMA R15, R12, R13, R12 ;  /* 0x0000000d0c0f7223 */ /* 0x000fe2000000000c */
[----:B------:R-:W-:Y:S01]  /*0820*/  DMUL R12, R18, -UR6 ;  /* 0x80000006120c7c28 */ /* 0x000fe20008000000 */
[----:B------:R-:W-:Y:S01]  /*0830*/  UMOV UR6, 0xb4395810 ;  /* 0xb439581000067882 */ /* 0x000fe20000000000 */
[----:B------:R-:W-:Y:S01]  /*0840*/  UMOV UR7, 0x40505ec8 ;  /* 0x40505ec800077882 */ /* 0x000fe20000000000 */
[----:B------:R-:W-:Y:S01]  /*0850*/  @P0 FFMA R15, R20, 1.6832555532455444336, -R15 ;  /* 0x3fd774eb140f0823 */ /* 0x000fe2000000080f */
[C---:B0-----:R-:W-:Y:S01]  /*0860*/  DFMA R16, R4.reuse, UR6, R16 ;  /* 0x0000000604107c2b */ /* 0x041fe20008000010 */
[----:B------:R-:W0:Y:S01]  /*0870*/  F2F.F64.F32 R20, R10 ;  /* 0x0000000a00147310 */ /* 0x000e220000201800 */
[----:B------:R-:W-:Y:S01]  /*0880*/  UMOV UR6, 0x189374bc ;  /* 0x189374bc00067882 */ /* 0x000fe20000000000 */
[----:B------:R-:W-:Y:S01]  /*0890*/  UMOV UR7, 0x4042e604 ;  /* 0x4042e60400077882 */ /* 0x000fe20000000000 */
[----:B------:R-:W-:Y:S01]  /*08a0*/  FSETP.NAN.AND P0, PT, |R14|, |R14|, PT ;  /* 0x4000000e0e00720b */ /* 0x000fe20003f08200 */
[----:B------:R-:W-:Y:S01]  /*08b0*/  DFMA R12, R4, -UR6, R12 ;  /* 0x80000006040c7c2b */ /* 0x000fe2000800000c */
[----:B------:R-:W-:Y:S01]  /*08c0*/  UMOV UR6, 0xc6a7ef9e ;  /* 0xc6a7ef9e00067882 */ /* 0x000fe20000000000 */
[----:B------:R-:W-:Y:S01]  /*08d0*/  UMOV UR7, 0x4038f74b ;  /* 0x4038f74b00077882 */ /* 0x000fe20000000000 */
[----:B-1----:R-:W-:Y:S01]  /*08e0*/  LOP3.LUT R0, R15, 0x80000000, R14, 0xb8, !PT ;  /* 0x800000000f007812 */ /* 0x002fe200078eb80e */
[----:B--2---:R-:W-:Y:S01]  /*08f0*/  DFMA R16, R8, UR6, R16 ;  /* 0x0000000608107c2b */ /* 0x004fe20008000010 */
[----:B------:R-:W1:Y:S01]  /*0900*/  F2F.F64.F32 R2, R6 ;  /* 0x0000000600027310 */ /* 0x000e620000201800 */
[----:B------:R-:W-:Y:S01]  /*0910*/  UMOV UR6, 0xd2f1a9fc ;  /* 0xd2f1a9fc00067882 */ /* 0x000fe20000000000 */
[----:B------:R-:W-:Y:S01]  /*0920*/  UMOV UR7, 0x4057724d ;  /* 0x4057724d00077882 */ /* 0x000fe20000000000 */
[----:B------:R-:W-:Y:S01]  /*0930*/  FSEL R0, R0, R15, !P0 ;  /* 0x0000000f00007208 */ /* 0x000fe20004000000 */
[----:B------:R-:W-:Y:S01]  /*0940*/  DMUL R18, R18, -UR6 ;  /* 0x8000000612127c28 */ /* 0x000fe20008000000 */
[----:B------:R-:W-:Y:S01]  /*0950*/  UMOV UR6, 0x39581062 ;  /* 0x3958106200067882 */ /* 0x000fe20000000000 */
[----:B------:R-:W-:Y:S01]  /*0960*/  UMOV UR7, 0x3fe2c8b4 ;  /* 0x3fe2c8b400077882 */ /* 0x000fe20000000000 */
[----:B------:R-:W-:Y:S01]  /*0970*/  DFMA R12, R8, 112, R12 ;  /* 0x405c0000080c782b */ /* 0x000fe2000000000c */
[----:B------:R-:W2:Y:S01]  /*0980*/  F2F.F64.F32 R14, R0 ;  /* 0x00000000000e7310 */ /* 0x000ea20000201800 */
[----:B0-----:R-:W-:Y:S01]  /*0990*/  DMUL R20, R20, UR6 ;  /* 0x0000000614147c28 */ /* 0x001fe20008000000 */
[----:B------:R-:W-:Y:S01]  /*09a0*/  UMOV UR6, 0xe5604189 ;  /* 0xe560418900067882 */ /* 0x000fe20000000000 */
[----:B------:R-:W-:Y:S01]  /*09b0*/  UMOV UR7, 0x3fd322d0 ;  /* 0x3fd322d000077882 */ /* 0x000fe20000000000 */
[----:B------:R-:W-:Y:S01]  /*09c0*/  DFMA R18, R4, 112, R18 ;  /* 0x405c00000412782b */ /* 0x000fe20000000012 */
[----:B------:R-:W0:Y:S01]  /*09d0*/  LDC.64 R4, c[0x0][0x398] ;  /* 0x0000e600ff047b82 */ /* 0x000e220000000a00 */
[----:B------:R-:W-:-:S03]  /*09e0*/  DADD R16, R16, 16 ;  /* 0x4030000010107429 */ /* 0x000fc60000000000 */
[----:B-1----:R-:W-:Y:S01]  /*09f0*/  DFMA R20, R2, UR6, R20 ;  /* 0x0000000602147c2b */ /* 0x002fe20008000014 */
[----:B------:R-:W-:Y:S01]  /*0a00*/  UMOV UR6, 0xb4395810 ;  /* 0xb439581000067882 */ /* 0x000fe20000000000 */
[----:B------:R-:W-:Y:S01]  /*0a10*/  UMOV UR7, 0x403236c8 ;  /* 0x403236c800077882 */ /* 0x000fe20000000000 */
[----:B------:R-:W-:Y:S02]  /*0a20*/  DADD R12, R12, 128 ;  /* 0x406000000c0c7429 */ /* 0x000fe40000000000 */
[----:B------:R-:W-:Y:S01]  /*0a30*/  DFMA R18, R8, -UR6, R18 ;  /* 0x8000000608127c2b */ /* 0x000fe20008000012 */
[----:B------:R-:W1:Y:S01]  /*0a40*/  LDC.64 R2, c[0x0][0x388] ;  /* 0x0000e200ff027b82 */ /* 0x000e620000000a00 */
[----:B------:R-:W-:Y:S01]  /*0a50*/  UMOV UR6, 0x9fbe76c9 ;  /* 0x9fbe76c900067882 */ /* 0x000fe20000000000 */
[----:B------:R-:W-:Y:S01]  /*0a60*/  UMOV UR7, 0x3fbd2f1a ;  /* 0x3fbd2f1a00077882 */ /* 0x000fe20000000000 */
[----:B------:R-:W-:Y:S01]  /*0a70*/  F2F.F32.F64 R16, R16 ;  /* 0x0000001000107310 */ /* 0x000fe20000301000 */
[----:B--2---:R-:W-:-:S03]  /*0a80*/  DFMA R14, R14, UR6, R20 ;  /* 0x000000060e0e7c2b */ /* 0x004fc60008000014 */
[----:B------:R-:W-:Y:S01]  /*0a90*/  DADD R18, R18, 128 ;  /* 0x4060000012127429 */ /* 0x000fe20000000000 */
[----:B------:R-:W2:Y:S03]  /*0aa0*/  LDC.64 R8, c[0x0][0x390] ;  /* 0x0000e400ff087b82 */ /* 0x000ea60000000a00 */
[----:B------:R-:W-:Y:S01]  /*0ab0*/  F2F.F32.F64 R12, R12 ;  /* 0x0000000c000c7310 */ /* 0x000fe20000301000 */
[----:B0-----:R-:W-:-:S07]  /*0ac0*/  IMAD.WIDE R4, R11, 0x4, R4 ;  /* 0x000000040b047825 */ /* 0x001fce00078e0204 */
[----:B------:R-:W0:Y:S01]  /*0ad0*/  F2F.F32.F64 R15, R14 ;  /* 0x0000000e000f7310 */ /* 0x000e220000301000 */
[----:B-1----:R-:W-:-:S07]  /*0ae0*/  IMAD.WIDE R2, R11, 0x4, R2 ;  /* 0x000000040b027825 */ /* 0x002fce00078e0202 */
[----:B------:R-:W1:Y:S01]  /*0af0*/  F2F.F32.F64 R19, R18 ;  /* 0x0000001200137310 */ /* 0x000e620000301000 */
[----:B------:R-:W-:Y:S01]  /*0b00*/  STG.E desc[UR4][R2.64], R6 ;  /* 0x0000000602007986 */ /* 0x000fe2000c101904 */
[----:B--2---:R-:W-:-:S03]  /*0b10*/  IMAD.WIDE R8, R7, 0x4, R8 ;  /* 0x0000000407087825 */ /* 0x004fc600078e0208 */
[----:B------:R-:W-:Y:S04]  /*0b20*/  STG.E desc[UR4][R2.64+0x4], R10 ;  /* 0x0000040a02007986 */ /* 0x000fe8000c101904 */
[----:B------:R-:W-:Y:S04]  /*0b30*/  STG.E desc[UR4][R2.64+0x8], R0 ;  /* 0x0000080002007986 */ /* 0x000fe8000c101904 */
[----:B0-----:R-:W-:Y:S04]  /*0b40*/  STG.E desc[UR4][R8.64], R15 ;  /* 0x0000000f08007986 */ /* 0x001fe8000c101904 */
[----:B------:R-:W-:Y:S04]  /*0b50*/  STG.E desc[UR4][R4.64], R16 ;  /* 0x0000001004007986 */ /* 0x000fe8000c101904 */
[----:B------:R-:W-:Y:S04]  /*0b60*/  STG.E desc[UR4][R4.64+0x4], R12 ;  /* 0x0000040c04007986 */ /* 0x000fe8000c101904 */
[----:B-1----:R-:W-:Y:S01]  /*0b70*/  STG.E desc[UR4][R4.64+0x8], R19 ;  /* 0x0000081304007986 */ /* 0x002fe2000c101904 */
[----:B------:R-:W-:Y:S05]  /*0b80*/  EXIT ;  /* 0x000000000000794d */ /* 0x000fea0003800000 */
        .weak           $__internal_1_$__cuda_sm3x_div_rn_noftz_f32_slowpath
        .type           $__internal_1_$__cuda_sm3x_div_rn_noftz_f32_slowpath,@function
        .size           $__internal_1_$__cuda_sm3x_div_rn_noftz_f32_slowpath,(.L_x_38 - $__internal_1_$__cuda_sm3x_div_rn_noftz_f32_slowpath)
$__internal_1_$__cuda_sm3x_div_rn_noftz_f32_slowpath:
        /* <DEDUP_REMOVED lines=34> */
.L_x_26:
        /* <DEDUP_REMOVED lines=51> */
.L_x_33:
[----:B------:R-:W-:-:S04]  /*10e0*/  LOP3.LUT R4, R4, 0x80000000, RZ, 0xc0, !PT ;  /* 0x8000000004047812 */ /* 0x000fc800078ec0ff */
[----:B------:R-:W-:Y:S01]  /*10f0*/  LOP3.LUT R4, R4, 0x7f800000, RZ, 0xfc, !PT ;  /* 0x7f80000004047812 */ /* 0x000fe200078efcff */
[----:B------:R-:W-:Y:S06]  /*1100*/  BRA `(.L_x_34) ;  /* 0x0000000000047947 */ /* 0x000fec0003800000 */
.L_x_32:
[----:B------:R-:W-:-:S07]  /*1110*/  LEA R4, R12, R4, 0x17 ;  /* 0x000000040c047211 */ /* 0x000fce00078eb8ff */
.L_x_34:
[----:B------:R-:W-:Y:S05]  /*1120*/  BSYNC.RECONVERGENT B2 ;  /* 0x0000000000027941 */ /* 0x000fea0003800200 */
.L_x_31:
[----:B------:R-:W-:Y:S05]  /*1130*/  BRA `(.L_x_35) ;  /* 0x0000000000207947 */ /* 0x000fea0003800000 */
.L_x_30:
[----:B------:R-:W-:-:S04]  /*1140*/  LOP3.LUT R4, R5, 0x80000000, R4, 0x48, !PT ;  /* 0x8000000005047812 */ /* 0x000fc800078e4804 */
[----:B------:R-:W-:Y:S01]  /*1150*/  LOP3.LUT R4, R4, 0x7f800000, RZ, 0xfc, !PT ;  /* 0x7f80000004047812 */ /* 0x000fe200078efcff */
[----:B------:R-:W-:Y:S06]  /*1160*/  BRA `(.L_x_35) ;  /* 0x0000000000147947 */ /* 0x000fec0003800000 */
.L_x_29:
[----:B------:R-:W-:Y:S01]  /*1170*/  LOP3.LUT R4, R5, 0x80000000, R4, 0x48, !PT ;  /* 0x8000000005047812 */ /* 0x000fe200078e4804 */
[----:B------:R-:W-:Y:S06]  /*1180*/  BRA `(.L_x_35) ;  /* 0x00000000000c7947 */ /* 0x000fec0003800000 */
.L_x_28:
[----:B------:R-:W0:Y:S01]  /*1190*/  MUFU.RSQ R4, -QNAN ;  /* 0xffc0000000047908 */ /* 0x000e220000001400 */
[----:B------:R-:W-:Y:S05]  /*11a0*/  BRA `(.L_x_35) ;  /* 0x0000000000047947 */ /* 0x000fea0003800000 */
.L_x_27:
[----:B------:R-:W-:-:S07]  /*11b0*/  FADD.FTZ R4, R4, R5 ;  /* 0x0000000504047221 */ /* 0x000fce0000010000 */
.L_x_35:
[----:B------:R-:W-:Y:S05]  /*11c0*/  BSYNC.RECONVERGENT B1 ;  /* 0x0000000000017941 */ /* 0x000fea0003800200 */
.L_x_25:
[----:B------:R-:W-:-:S04]  /*11d0*/  HFMA2 R9, -RZ, RZ, 0, 0 ;  /* 0x00000000ff097431 */ /* 0x000fc800000001ff */
[----:B0-----:R-:W-:Y:S05]  /*11e0*/  RET.REL.NODEC R8 `(_Z13color_convertPfS_S_S_iii) ;  /* 0xffffffec08847950 */ /* 0x001fea0003c3ffff */
.L_x_36:
        /* <DEDUP_REMOVED lines=9> */
.L_x_38:


//--------------------- .nv.shared.reserved.0     --------------------------
	.section	.nv.shared.reserved.0,"aw",@nobits
	.weak		__nv_reservedSMEM_offset_0_alias
	.size		__nv_reservedSMEM_offset_0_alias, 0, 64
	.other		__nv_reservedSMEM_offset_0_alias,@"STO_CUDA_RESERVED_SHARED STV_DEFAULT"
__nv_reservedSMEM_offset_0_alias:
	.zero		0
	.zero		64


//--------------------- .nv.constant0._Z15convert_rgb_yuvPfS_iii --------------------------
	.section	.nv.constant0._Z15convert_rgb_yuvPfS_iii,"a",@progbits
	.sectionflags	@""
	.align	4
.nv.constant0._Z15convert_rgb_yuvPfS_iii:
	.zero		924


//--------------------- .nv.constant0._Z21convert_rgb_invariantPfS_iii --------------------------
	.section	.nv.constant0._Z21convert_rgb_invariantPfS_iii,"a",@progbits
	.sectionflags	@""
	.align	4
.nv.constant0._Z21convert_rgb_invariantPfS_iii:
	.zero		924


//--------------------- .nv.constant0._Z13color_convertPfS_S_S_iii --------------------------
	.section	.nv.constant0._Z13color_convertPfS_S_S_iii,"a",@progbits
	.sectionflags	@""
	.align	4
.nv.constant0._Z13color_convertPfS_S_S_iii:
	.zero		940


//--------------------- SYMBOLS --------------------------

	.type		.nv.reservedSmem.offset0,@object
	.size		.nv.reservedSmem.offset0,0x4
